	.headerflags	@"EF_CUDA_TEXMODE_UNIFIED EF_CUDA_64BIT_ADDRESS EF_CUDA_SM80 EF_CUDA_VIRTUAL_SM(EF_CUDA_SM80)"
	.elftype	@"ET_EXEC"


//--------------------- .nv.info                  --------------------------
	.section	.nv.info,"",@"SHT_CUDA_INFO"
	.align	4


	//----- nvinfo : EIATTR_REGCOUNT
	.align		4
        /*0000*/ 	.byte	0x04, 0x2f
        /*0002*/ 	.short	(.L_1 - .L_0)
	.align		4
.L_0:
        /*0004*/ 	.word	index@(candidate3)
        /*0008*/ 	.word	0x00000060


	//----- nvinfo : EIATTR_MAX_STACK_SIZE
	.align		4
.L_1:
        /*000c*/ 	.byte	0x04, 0x23
        /*000e*/ 	.short	(.L_3 - .L_2)
	.align		4
.L_2:
        /*0010*/ 	.word	index@(candidate3)
        /*0014*/ 	.word	0x00000000


	//----- nvinfo : EIATTR_MIN_STACK_SIZE
	.align		4
.L_3:
        /*0018*/ 	.byte	0x04, 0x12
        /*001a*/ 	.short	(.L_5 - .L_4)
	.align		4
.L_4:
        /*001c*/ 	.word	index@(candidate3)
        /*0020*/ 	.word	0x00000000


	//----- nvinfo : EIATTR_FRAME_SIZE
	.align		4
.L_5:
        /*0024*/ 	.byte	0x04, 0x11
        /*0026*/ 	.short	(.L_7 - .L_6)
	.align		4
.L_6:
        /*0028*/ 	.word	index@(candidate3)
        /*002c*/ 	.word	0x00000000
.L_7:


//--------------------- .nv.info.candidate3       --------------------------
	.section	.nv.info.candidate3,"",@"SHT_CUDA_INFO"
	.align	4


	//----- nvinfo : EIATTR_CUDA_API_VERSION
	.align		4
        /*0000*/ 	.byte	0x04, 0x37
        /*0002*/ 	.short	(.L_9 - .L_8)
.L_8:
        /*0004*/ 	.word	0x00000075


	//----- nvinfo : EIATTR_SW2861232_WAR
	.align		4
.L_9:
        /*0008*/ 	.byte	0x01, 0x35
	.zero		2


	//----- nvinfo : EIATTR_PARAM_CBANK
	.align		4
        /*000c*/ 	.byte	0x04, 0x0a
        /*000e*/ 	.short	(.L_11 - .L_10)
	.align		4
.L_10:
        /*0010*/ 	.word	index@(.nv.constant0.candidate3)
        /*0014*/ 	.short	0x0160
        /*0016*/ 	.short	0x0018


	//----- nvinfo : EIATTR_CBANK_PARAM_SIZE
	.align		4
.L_11:
        /*0018*/ 	.byte	0x03, 0x19
        /*001a*/ 	.short	0x0018


	//----- nvinfo : EIATTR_KPARAM_INFO
	.align		4
        /*001c*/ 	.byte	0x04, 0x17
        /*001e*/ 	.short	(.L_13 - .L_12)
.L_12:
        /*0020*/ 	.word	0x00000000
        /*0024*/ 	.short	0x0002
        /*0026*/ 	.short	0x0010
        /*0028*/ 	.byte	0x00, 0xf0, 0x21, 0x00


	//----- nvinfo : EIATTR_KPARAM_INFO
	.align		4
.L_13:
        /*002c*/ 	.byte	0x04, 0x17
        /*002e*/ 	.short	(.L_15 - .L_14)
.L_14:
        /*0030*/ 	.word	0x00000000
        /*0034*/ 	.short	0x0001
        /*0036*/ 	.short	0x0008
        /*0038*/ 	.byte	0x00, 0xf0, 0x21, 0x00


	//----- nvinfo : EIATTR_KPARAM_INFO
	.align		4
.L_15:
        /*003c*/ 	.byte	0x04, 0x17
        /*003e*/ 	.short	(.L_17 - .L_16)
.L_16:
        /*0040*/ 	.word	0x00000000
        /*0044*/ 	.short	0x0000
        /*0046*/ 	.short	0x0000
        /*0048*/ 	.byte	0x00, 0xf0, 0x21, 0x00


	//----- nvinfo : EIATTR_MAXREG_COUNT
	.align		4
.L_17:
        /*004c*/ 	.byte	0x03, 0x1b
        /*004e*/ 	.short	0x00ff


	//----- nvinfo : EIATTR_EXIT_INSTR_OFFSETS
	.align		4
        /*0050*/ 	.byte	0x04, 0x1c
        /*0052*/ 	.short	(.L_19 - .L_18)


	//   ....[0]....
.L_18:
        /*0054*/ 	.word	0x00006430


	//----- nvinfo : EIATTR_MAX_THREADS
	.align		4
.L_19:
        /*0058*/ 	.byte	0x04, 0x05
        /*005a*/ 	.short	(.L_21 - .L_20)
.L_20:
        /*005c*/ 	.word	0x00000062
        /*0060*/ 	.word	0x00000001
        /*0064*/ 	.word	0x00000001
.L_21:


//--------------------- .nv.rel.action            --------------------------
	.section	.nv.rel.action,"",@"SHT_CUDA_RELOCINFO"
	.align	8
	.sectionentsize	8
        /*0000*/ 	.byte	0x4b, 0x00, 0x00, 0x00, 0x00, 0x00, 0x00, 0x00, 0x00, 0x02, 0x02, 0x08, 0x10, 0x0a, 0x2f, 0x22
        /* <DEDUP_REMOVED lines=13> */


//--------------------- .nv.constant0.candidate3  --------------------------
	.section	.nv.constant0.candidate3,"a",@progbits
	.align	4
.nv.constant0.candidate3:
	.zero		376


//--------------------- .text.candidate3          --------------------------
	.section	.text.candidate3,"ax",@progbits
	.sectionflags	@"SHF_BARRIERS=1"
	.sectioninfo	@"SHI_REGISTERS=96"
	.align	128
        .global         candidate3
        .type           candidate3,@function
        .size           candidate3,(.L_x_3 - candidate3)
        .other          candidate3,@"STO_CUDA_ENTRY STV_DEFAULT"
candidate3:
.text.candidate3:
[----:B------:R-:W-:-:S02]  /*0000*/  MOV R1, c[0x0][0x28] ;  /* 0x00000a0000017a02 */ /* 0x000fc40000000f00 */
[----:B------:R-:W0:Y:S01]  /*0010*/  S2R R3, SR_TID.X ;  /* 0x0000000000037919 */ /* 0x000e220000002100 */
[----:B------:R-:W-:Y:S01]  /*0020*/  HFMA2.MMA R2, -RZ, RZ, 0, 0 ;  /* 0x00000000ff027435 */ /* 0x000fe200000001ff */
[----:B------:R-:W-:Y:S01]  /*0030*/  MOV R67, RZ ;  /* 0x000000ff00437202 */ /* 0x000fe20000000f00 */
[----:B------:R-:W-:Y:S01]  /*0040*/  HFMA2.MMA R79, -RZ, RZ, 0, 0 ;  /* 0x00000000ff4f7435 */ /* 0x000fe200000001ff */
[----:B------:R-:W1:Y:S01]  /*0050*/  S2R R0, SR_CTAID.X ;  /* 0x0000000000007919 */ /* 0x000e620000002500 */
[----:B------:R-:W-:Y:S01]  /*0060*/  HFMA2.MMA R77, -RZ, RZ, 0, 0 ;  /* 0x00000000ff4d7435 */ /* 0x000fe200000001ff */
[----:B------:R-:W-:Y:S01]  /*0070*/  MOV R31, RZ ;  /* 0x000000ff001f7202 */ /* 0x000fe20000000f00 */
        /* <DEDUP_REMOVED lines=11> */
[----:B------:R-:W-:Y:S01]  /*0130*/  ULDC.64 UR4, c[0x0][0x118] ;  /* 0x0000460000047ab9 */ /* 0x000fe20000000a00 */
[----:B0-----:R-:W-:Y:S01]  /*0140*/  SHF.R.U32.HI R4, RZ, 0x6, R3 ;  /* 0x00000006ff047819 */ /* 0x001fe20000011603 */
[C---:B------:R-:W-:Y:S01]  /*0150*/  IMAD.HI R68, R3.reuse, 0x5397829d, RZ ;  /* 0x5397829d03447827 */ /* 0x040fe200078e02ff */
[----:B------:R-:W-:-:S02]  /*0160*/  IADD3 R7, R3, 0x22, RZ ;  /* 0x0000002203077810 */ /* 0x000fc40007ffe0ff */
[----:B-1----:R-:W-:Y:S01]  /*0170*/  SHF.R.S32.HI R13, RZ, 0x1, R0 ;  /* 0x00000001ff0d7819 */ /* 0x002fe20000011400 */
[C---:B------:R-:W-:Y:S01]  /*0180*/  IMAD.HI R2, R3.reuse, -0x6db6db6d, R2 ;  /* 0x9249249303027827 */ /* 0x040fe200078e0202 */
[----:B------:R-:W-:Y:S02]  /*0190*/  LOP3.LUT R6, R3, 0x3f, RZ, 0xc0, !PT ;  /* 0x0000003f03067812 */ /* 0x000fe400078ec0ff */
[----:B------:R-:W-:Y:S02]  /*01a0*/  SHF.L.U32 R9, R4, 0xa, RZ ;  /* 0x0000000a04097819 */ /* 0x000fe400000006ff */
[----:B------:R-:W-:Y:S02]  /*01b0*/  LOP3.LUT R7, R7, 0x3f, RZ, 0xc0, !PT ;  /* 0x0000003f07077812 */ /* 0x000fe400078ec0ff */
[----:B------:R-:W-:Y:S02]  /*01c0*/  SHF.L.U32 R8, R13, 0xe, RZ ;  /* 0x0000000e0d087819 */ /* 0x000fe400000006ff */
[----:B------:R-:W-:-:S02]  /*01d0*/  SHF.R.U32.HI R5, RZ, 0x1f, R68 ;  /* 0x0000001fff057819 */ /* 0x000fc40000011644 */
[----:B------:R-:W-:Y:S02]  /*01e0*/  LOP3.LUT R66, R9, 0xfffffc00, R6, 0xe2, !PT ;  /* 0xfffffc0009427812 */ /* 0x000fe400078ee206 */
[----:B------:R-:W-:Y:S02]  /*01f0*/  LOP3.LUT R7, R8, 0xffffc000, R7, 0xe2, !PT ;  /* 0xffffc00008077812 */ /* 0x000fe400078ee207 */
[C---:B------:R-:W-:Y:S02]  /*0200*/  IADD3 R6, R3.reuse, 0x8, RZ ;  /* 0x0000000803067810 */ /* 0x040fe40007ffe0ff */
[C---:B------:R-:W-:Y:S02]  /*0210*/  IADD3 R8, R3.reuse, 0x2a, RZ ;  /* 0x0000002a03087810 */ /* 0x040fe40007ffe0ff */
[----:B------:R-:W-:Y:S02]  /*0220*/  IADD3 R4, R3, 0x4, RZ ;  /* 0x0000000403047810 */ /* 0x000fe40007ffe0ff */
[----:B------:R-:W-:-:S02]  /*0230*/  LEA.HI.SX32 R68, R68, R5, 0x1c ;  /* 0x0000000544447211 */ /* 0x000fc400078fe2ff */
[----:B------:R-:W-:Y:S02]  /*0240*/  IADD3 R5, R3, 0x26, RZ ;  /* 0x0000002603057810 */ /* 0x000fe40007ffe0ff */
[----:B------:R-:W-:Y:S01]  /*0250*/  LOP3.LUT R6, R6, 0x3f, RZ, 0xc0, !PT ;  /* 0x0000003f06067812 */ /* 0x000fe200078ec0ff */
[----:B------:R-:W-:Y:S01]  /*0260*/  IMAD R69, R68, -0x31, R3 ;  /* 0xffffffcf44457824 */ /* 0x000fe200078e0203 */
[C---:B------:R-:W-:Y:S02]  /*0270*/  SHF.L.U32 R9, R13.reuse, 0xe, RZ ;  /* 0x0000000e0d097819 */ /* 0x040fe400000006ff */
[----:B------:R-:W-:Y:S02]  /*0280*/  LOP3.LUT R8, R8, 0x3f, RZ, 0xc0, !PT ;  /* 0x0000003f08087812 */ /* 0x000fe400078ec0ff */
[----:B------:R-:W-:Y:S02]  /*0290*/  SHF.L.U32 R15, R13, 0xe, RZ ;  /* 0x0000000e0d0f7819 */ /* 0x000fe400000006ff */
[----:B------:R-:W-:-:S02]  /*02a0*/  LOP3.LUT R4, R4, 0x3f, RZ, 0xc0, !PT ;  /* 0x0000003f04047812 */ /* 0x000fc400078ec0ff */
[----:B------:R-:W-:Y:S02]  /*02b0*/  SHF.L.U32 R11, R13, 0xe, RZ ;  /* 0x0000000e0d0b7819 */ /* 0x000fe400000006ff */
[----:B------:R-:W-:Y:S02]  /*02c0*/  LOP3.LUT R5, R5, 0x3f, RZ, 0xc0, !PT ;  /* 0x0000003f05057812 */ /* 0x000fe400078ec0ff */
[----:B------:R-:W-:Y:S02]  /*02d0*/  SHF.L.U32 R10, R13, 0xe, RZ ;  /* 0x0000000e0d0a7819 */ /* 0x000fe400000006ff */
[----:B------:R-:W-:Y:S02]  /*02e0*/  LOP3.LUT R12, R9, 0xffffc000, R6, 0xe2, !PT ;  /* 0xffffc000090c7812 */ /* 0x000fe400078ee206 */
[----:B------:R-:W-:Y:S02]  /*02f0*/  LOP3.LUT R14, R15, 0xffffc000, R8, 0xe2, !PT ;  /* 0xffffc0000f0e7812 */ /* 0x000fe400078ee208 */
[----:B------:R-:W-:-:S02]  /*0300*/  IADD3 R6, R3, 0x10, RZ ;  /* 0x0000001003067810 */ /* 0x000fc40007ffe0ff */
[----:B------:R-:W-:Y:S02]  /*0310*/  LOP3.LUT R11, R11, 0xffffc000, R4, 0xe2, !PT ;  /* 0xffffc0000b0b7812 */ /* 0x000fe400078ee204 */
[C---:B------:R-:W-:Y:S02]  /*0320*/  IADD3 R8, R3.reuse, 0x32, RZ ;  /* 0x0000003203087810 */ /* 0x040fe40007ffe0ff */
[C---:B------:R-:W-:Y:S02]  /*0330*/  IADD3 R4, R3.reuse, 0xc, RZ ;  /* 0x0000000c03047810 */ /* 0x040fe40007ffe0ff */
[----:B------:R-:W-:Y:S02]  /*0340*/  LOP3.LUT R10, R10, 0xffffc000, R5, 0xe2, !PT ;  /* 0xffffc0000a0a7812 */ /* 0x000fe400078ee205 */
[----:B------:R-:W-:Y:S02]  /*0350*/  IADD3 R5, R3, 0x2e, RZ ;  /* 0x0000002e03057810 */ /* 0x000fe40007ffe0ff */
[----:B------:R-:W-:-:S02]  /*0360*/  LOP3.LUT R6, R6, 0x3f, RZ, 0xc0, !PT ;  /* 0x0000003f06067812 */ /* 0x000fc400078ec0ff */
[----:B------:R-:W-:Y:S02]  /*0370*/  SHF.L.U32 R17, R13, 0xe, RZ ;  /* 0x0000000e0d117819 */ /* 0x000fe400000006ff */
[----:B------:R-:W-:Y:S02]  /*0380*/  LOP3.LUT R8, R8, 0x3f, RZ, 0xc0, !PT ;  /* 0x0000003f08087812 */ /* 0x000fe400078ec0ff */
[----:B------:R-:W-:Y:S02]  /*0390*/  SHF.L.U32 R65, R3, 0x4, RZ ;  /* 0x0000000403417819 */ /* 0x000fe400000006ff */
[----:B------:R-:W-:Y:S02]  /*03a0*/  LOP3.LUT R4, R4, 0x3f, RZ, 0xc0, !PT ;  /* 0x0000003f04047812 */ /* 0x000fe400078ec0ff */
[----:B------:R-:W-:Y:S02]  /*03b0*/  LOP3.LUT R5, R5, 0x3f, RZ, 0xc0, !PT ;  /* 0x0000003f05057812 */ /* 0x000fe400078ec0ff */
[----:B------:R-:W-:-:S02]  /*03c0*/  SHF.L.U32 R16, R13, 0xe, RZ ;  /* 0x0000000e0d107819 */ /* 0x000fc400000006ff */
[----:B------:R-:W-:Y:S02]  /*03d0*/  LOP3.LUT R17, R17, 0xffffc000, R6, 0xe2, !PT ;  /* 0xffffc00011117812 */ /* 0x000fe400078ee206 */
[----:B------:R-:W-:Y:S02]  /*03e0*/  LOP3.LUT R18, R9, 0xffffc000, R8, 0xe2, !PT ;  /* 0xffffc00009127812 */ /* 0x000fe400078ee208 */
[----:B------:R-:W-:Y:S02]  /*03f0*/  IADD3 R6, R65, 0xc40, RZ ;  /* 0x00000c4041067810 */ /* 0x000fe40007ffe0ff */
[----:B------:R-:W-:Y:S02]  /*0400*/  LOP3.LUT R15, R15, 0xffffc000, R4, 0xe2, !PT ;  /* 0xffffc0000f0f7812 */ /* 0x000fe400078ee204 */
[----:B------:R-:W-:Y:S02]  /*0410*/  IADD3 R9, R65, 0x1260, RZ ;  /* 0x0000126041097810 */ /* 0x000fe40007ffe0ff */
[----:B------:R-:W-:-:S02]  /*0420*/  LOP3.LUT R16, R16, 0xffffc000, R5, 0xe2, !PT ;  /* 0xffffc00010107812 */ /* 0x000fc400078ee205 */
[----:B------:R-:W-:Y:S02]  /*0430*/  IADD3 R4, R65, 0x620, RZ ;  /* 0x0000062041047810 */ /* 0x000fe40007ffe0ff */
[----:B------:R-:W-:Y:S02]  /*0440*/  SHF.R.U32.HI R5, RZ, 0x1f, R2 ;  /* 0x0000001fff057819 */ /* 0x000fe40000011602 */
[----:B------:R-:W-:Y:S02]  /*0450*/  LOP3.LUT R6, R6, 0xfffffc00, RZ, 0xc0, !PT ;  /* 0xfffffc0006067812 */ /* 0x000fe400078ec0ff */
[----:B------:R-:W-:Y:S02]  /*0460*/  LOP3.LUT R9, R9, 0xfffffc00, RZ, 0xc0, !PT ;  /* 0xfffffc0009097812 */ /* 0x000fe400078ec0ff */
[----:B------:R-:W-:Y:S02]  /*0470*/  LOP3.LUT R4, R4, 0xfffffc00, RZ, 0xc0, !PT ;  /* 0xfffffc0004047812 */ /* 0x000fe400078ec0ff */
[----:B------:R-:W-:-:S02]  /*0480*/  LEA.HI.SX32 R8, R2, R5, 0x1e ;  /* 0x0000000502087211 */ /* 0x000fc400078ff2ff */
[----:B------:R-:W-:Y:S02]  /*0490*/  IADD3 R11, R11, R6, RZ ;  /* 0x000000060b0b7210 */ /* 0x000fe40007ffe0ff */
[C---:B------:R-:W-:Y:S02]  /*04a0*/  IADD3 R2, R65.reuse, 0x1880, RZ ;  /* 0x0000188041027810 */ /* 0x040fe40007ffe0ff */
[----:B------:R-:W-:Y:S02]  /*04b0*/  IADD3 R10, R10, R9, RZ ;  /* 0x000000090a0a7210 */ /* 0x000fe40007ffe0ff */
[----:B------:R-:W-:Y:S02]  /*04c0*/  IADD3 R6, R65, 0x24c0, RZ ;  /* 0x000024c041067810 */ /* 0x000fe40007ffe0ff */
[----:B------:R-:W-:Y:S02]  /*04d0*/  IADD3 R64, R7, R4, RZ ;  /* 0x0000000407407210 */ /* 0x000fe40007ffe0ff */
[----:B------:R-:W-:-:S02]  /*04e0*/  IADD3 R9, R65, 0x2ae0, RZ ;  /* 0x00002ae041097810 */ /* 0x000fc40007ffe0ff */
[----:B------:R-:W-:Y:S02]  /*04f0*/  IADD3 R4, R65, 0x1ea0, RZ ;  /* 0x00001ea041047810 */ /* 0x000fe40007ffe0ff */
[----:B------:R-:W-:Y:S02]  /*0500*/  LOP3.LUT R5, R2, 0xfffffc00, RZ, 0xc0, !PT ;  /* 0xfffffc0002057812 */ /* 0x000fe400078ec0ff */
[----:B------:R-:W-:Y:S02]  /*0510*/  LOP3.LUT R6, R6, 0xfffffc00, RZ, 0xc0, !PT ;  /* 0xfffffc0006067812 */ /* 0x000fe400078ec0ff */
[----:B------:R-:W-:Y:S02]  /*0520*/  LOP3.LUT R9, R9, 0xfffffc00, RZ, 0xc0, !PT ;  /* 0xfffffc0009097812 */ /* 0x000fe400078ec0ff */
[----:B------:R-:W-:Y:S02]  /*0530*/  LOP3.LUT R7, R4, 0xfffffc00, RZ, 0xc0, !PT ;  /* 0xfffffc0004077812 */ /* 0x000fe400078ec0ff */
[----:B------:R-:W-:-:S02]  /*0540*/  IADD3 R2, R12, R5, RZ ;  /* 0x000000050c027210 */ /* 0x000fc40007ffe0ff */
[----:B------:R-:W-:Y:S02]  /*0550*/  IADD3 R5, R15, R6, RZ ;  /* 0x000000060f057210 */ /* 0x000fe40007ffe0ff */
[----:B------:R-:W-:Y:S02]  /*0560*/  IADD3 R6, R16, R9, RZ ;  /* 0x0000000910067210 */ /* 0x000fe40007ffe0ff */
[----:B------:R-:W-:Y:S01]  /*0570*/  IADD3 R4, R14, R7, RZ ;  /* 0x000000070e047210 */ /* 0x000fe20007ffe0ff */
[----:B------:R-:W-:Y:S01]  /*0580*/  IMAD R7, R8, -0x7, R3 ;  /* 0xfffffff908077824 */ /* 0x000fe200078e0203 */
[C---:B------:R-:W-:Y:S02]  /*0590*/  IADD3 R9, R65.reuse, 0x3720, RZ ;  /* 0x0000372041097810 */ /* 0x040fe40007ffe0ff */
[----:B------:R-:W-:Y:S02]  /*05a0*/  IADD3 R12, R65, 0x3100, RZ ;  /* 0x00003100410c7810 */ /* 0x000fe40007ffe0ff */
[----:B------:R-:W-:-:S02]  /*05b0*/  LOP3.LUT R70, R0, 0x1, RZ, 0xc0, !PT ;  /* 0x0000000100467812 */ /* 0x000fc400078ec0ff */
[----:B------:R-:W-:Y:S01]  /*05c0*/  LOP3.LUT R15, R9, 0xfffffc00, RZ, 0xc0, !PT ;  /* 0xfffffc00090f7812 */ /* 0x000fe200078ec0ff */
[----:B------:R-:W-:Y:S01]  /*05d0*/  IMAD R9, R8, 0xe, R7 ;  /* 0x0000000e08097824 */ /* 0x000fe200078e0207 */
[----:B------:R-:W-:Y:S02]  /*05e0*/  LOP3.LUT R12, R12, 0xfffffc00, RZ, 0xc0, !PT ;  /* 0xfffffc000c0c7812 */ /* 0x000fe400078ec0ff */
[----:B------:R-:W-:Y:S01]  /*05f0*/  LEA R66, R13, R66, 0xe ;  /* 0x000000420d427211 */ /* 0x000fe200078e70ff */
[----:B------:R-:W-:Y:S01]  /*0600*/  IMAD R70, R70, 0x7, R9 ;  /* 0x0000000746467824 */ /* 0x000fe200078e0209 */
[----:B------:R-:W-:Y:S02]  /*0610*/  IADD3 R8, R18, R15, RZ ;  /* 0x0000000f12087210 */ /* 0x000fe40007ffe0ff */
[----:B------:R-:W-:Y:S02]  /*0620*/  IADD3 R7, R17, R12, RZ ;  /* 0x0000000c11077210 */ /* 0x000fe40007ffe0ff */
[----:B------:R-:W-:-:S02]  /*0630*/  MOV R15, RZ ;  /* 0x000000ff000f7202 */ /* 0x000fc40000000f00 */
[----:B------:R-:W-:-:S02]  /*0640*/  MOV R13, RZ ;  /* 0x000000ff000d7202 */ /* 0x000fc40000000f00 */
.L_x_1:
[----:B------:R-:W-:Y:S06]  /*0650*/  BAR.SYNC 0x0 ;  /* 0x0000000000007b1d */ /* 0x000fec0000000000 */
[----:B------:R-:W-:Y:S01]  /*0660*/  ISETP.GT.AND P0, PT, R3, 0x2b, PT ;  /* 0x0000002b0300780c */ /* 0x000fe20003f04270 */
[----:B------:R-:W-:-:S12]  /*0670*/  IMAD R52, R67, 0x3100, R70 ;  /* 0x0000310043347824 */ /* 0x000fd800078e0246 */
[----:B------:R-:W-:Y:S02]  /*0680*/  @!P0 SHF.L.U32 R9, R0, 0xd, RZ ;  /* 0x0000000d00098819 */ /* 0x000fe400000006ff */
[----:B------:R-:W-:Y:S02]  /*0690*/  @!P0 IADD3 R14, R65, 0x3d40, RZ ;  /* 0x00003d40410e8810 */ /* 0x000fe40007ffe0ff */
[----:B------:R-:W-:Y:S02]  /*06a0*/  @!P0 LOP3.LUT R12, R9, 0xffffc000, RZ, 0xc0, !PT ;  /* 0xffffc000090c8812 */ /* 0x000fe400078ec0ff */
[----:B------:R-:W-:Y:S02]  /*06b0*/  @!P0 LOP3.LUT R14, R14, 0xfffffc00, RZ, 0xc0, !PT ;  /* 0xfffffc000e0e8812 */ /* 0x000fe400078ec0ff */
[----:B------:R-:W-:Y:S02]  /*06c0*/  MOV R9, 0x4 ;  /* 0x0000000400097802 */ /* 0x000fe40000000f00 */
[----:B------:R-:W-:-:S03]  /*06d0*/  @!P0 IADD3 R12, R14, R3, R12 ;  /* 0x000000030e0c8210 */ /* 0x000fc60007ffe00c */
[----:B------:R-:W-:Y:S01]  /*06e0*/  IMAD.WIDE R52, R52, R9, c[0x0][0x160] ;  /* 0x0000580034347625 */ /* 0x000fe200078e0209 */
[----:B------:R-:W-:-:S04]  /*06f0*/  @!P0 LEA R12, R67, R12, 0x6 ;  /* 0x0000000c430c8211 */ /* 0x000fc800078e30ff */
[----:B------:R-:W-:Y:S01]  /*0700*/  @!P0 IADD3 R12, R12, 0x14, RZ ;  /* 0x000000140c0c8810 */ /* 0x000fe20007ffe0ff */
[----:B------:R-:W2:Y:S04]  /*0710*/  LDG.E.CONSTANT R24, [R52.64+0xc40] ;  /* 0x000c400434187981 */ /* 0x000ea8000c1e9900 */
[----:B------:R-:W-:Y:S01]  /*0720*/  @!P0 IMAD.WIDE R16, R12, R9, c[0x0][0x168] ;  /* 0x00005a000c108625 */ /* 0x000fe200078e0209 */
[----:B------:R-:W3:Y:S04]  /*0730*/  LDG.E.CONSTANT R40, [R52.64+0x24c0] ;  /* 0x0024c00434287981 */ /* 0x000ee8000c1e9900 */
[----:B------:R0:W4:Y:S04]  /*0740*/  @!P0 LDG.E.CONSTANT R34, [R16.64] ;  /* 0x0000000410228981 */ /* 0x000128000c1e9900 */
[----:B------:R-:W5:Y:S04]  /*0750*/  LDG.E.CONSTANT R42, [R52.64+0x27d0] ;  /* 0x0027d004342a7981 */ /* 0x000f68000c1e9900 */
[----:B------:R-:W5:Y:S04]  /*0760*/  LDG.E.CONSTANT R12, [R52.64] ;  /* 0x00000004340c7981 */ /* 0x000f68000c1e9900 */
[----:B------:R-:W5:Y:S04]  /*0770*/  LDG.E.CONSTANT R14, [R52.64+0x310] ;  /* 0x00031004340e7981 */ /* 0x000f68000c1e9900 */
[----:B------:R-:W5:Y:S04]  /*0780*/  LDG.E.CONSTANT R18, [R52.64+0x620] ;  /* 0x0006200434127981 */ /* 0x000f68000c1e9900 */
[----:B------:R-:W5:Y:S04]  /*0790*/  LDG.E.CONSTANT R20, [R52.64+0x930] ;  /* 0x0009300434147981 */ /* 0x000f68000c1e9900 */
[----:B------:R-:W5:Y:S04]  /*07a0*/  LDG.E.CONSTANT R30, [R52.64+0x1570] ;  /* 0x00157004341e7981 */ /* 0x000f68000c1e9900 */
[----:B------:R-:W5:Y:S04]  /*07b0*/  LDG.E.CONSTANT R32, [R52.64+0x1880] ;  /* 0x0018800434207981 */ /* 0x000f68000c1e9900 */
[----:B------:R-:W5:Y:S04]  /*07c0*/  LDG.E.CONSTANT R36, [R52.64+0x1b90] ;  /* 0x001b900434247981 */ /* 0x000f68000c1e9900 */
[----:B0-----:R-:W5:Y:S04]  /*07d0*/  LDG.E.CONSTANT R16, [R52.64+0x1ea0] ;  /* 0x001ea00434107981 */ /* 0x001f68000c1e9900 */
[----:B------:R-:W5:Y:S04]  /*07e0*/  LDG.E.CONSTANT R38, [R52.64+0x21b0] ;  /* 0x0021b00434267981 */ /* 0x000f68000c1e9900 */
[----:B------:R-:W5:Y:S04]  /*07f0*/  LDG.E.CONSTANT R44, [R52.64+0x2ae0] ;  /* 0x002ae004342c7981 */ /* 0x000f68000c1e9900 */
[----:B------:R-:W5:Y:S04]  /*0800*/  LDG.E.CONSTANT R46, [R52.64+0x2df0] ;  /* 0x002df004342e7981 */ /* 0x000f68000c1e9900 */
[----:B------:R-:W5:Y:S04]  /*0810*/  LDG.E.CONSTANT R48, [R52.64+0x3100] ;  /* 0x0031000434307981 */ /* 0x000f68000c1e9900 */
[----:B------:R-:W5:Y:S04]  /*0820*/  LDG.E.CONSTANT R54, [R52.64+0x3410] ;  /* 0x0034100434367981 */ /* 0x000f68000c1e9900 */
[----:B------:R0:W5:Y:S04]  /*0830*/  LDG.E.CONSTANT R28, [R52.64+0x1260] ;  /* 0x00126004341c7981 */ /* 0x000168000c1e9900 */
[----:B------:R0:W5:Y:S04]  /*0840*/  LDG.E.CONSTANT R26, [R52.64+0xf50] ;  /* 0x000f5004341a7981 */ /* 0x000168000c1e9900 */
[----:B------:R0:W5:Y:S04]  /*0850*/  LDG.E.CONSTANT R22, [R52.64+0x3a30] ;  /* 0x003a300434167981 */ /* 0x000168000c1e9900 */
[----:B------:R0:W5:Y:S01]  /*0860*/  LDG.E.CONSTANT R93, [R52.64+0x3720] ;  /* 0x00372004345d7981 */ /* 0x000162000c1e9900 */
[----:B------:R-:W-:-:S03]  /*0870*/  LEA R55, R67, R2, 0x6 ;  /* 0x0000000243377211 */ /* 0x000fc600078e30ff */
[----:B------:R0:W5:Y:S04]  /*0880*/  LDG.E.CONSTANT R91, [R52.64+0x4c90] ;  /* 0x004c9004345b7981 */ /* 0x000168000c1e9900 */
        /* <DEDUP_REMOVED lines=31> */
[----:B--2---:R1:W-:Y:S04]  /*0a80*/  STS [R3.X4+0x620], R24 ;  /* 0x0006201803007388 */ /* 0x0043e80000004800 */
[----:B---3--:R2:W-:Y:S04]  /*0a90*/  STS [R3.X4+0x1260], R40 ;  /* 0x0012602803007388 */ /* 0x0085e80000004800 */
[----:B----4-:R3:W-:Y:S01]  /*0aa0*/  @!P0 STS [R3.X4+0x7150], R34 ;  /* 0x0071502203008388 */ /* 0x0107e20000004800 */
[----:B-1----:R-:W-:-:S03]  /*0ab0*/  LEA R24, R67, R10, 0x6 ;  /* 0x0000000a43187211 */ /* 0x002fc600078e30ff */
[----:B-----5:R1:W-:Y:S01]  /*0ac0*/  STS [R3.X4+0x13e8], R42 ;  /* 0x0013e82a03007388 */ /* 0x0203e20000004800 */
[C---:B--2---:R-:W-:Y:S02]  /*0ad0*/  LEA R40, R67.reuse, R64, 0x6 ;  /* 0x0000004043287211 */ /* 0x044fe400078e30ff */
[C---:B---3--:R-:W-:Y:S01]  /*0ae0*/  LEA R34, R67.reuse, R66, 0x6 ;  /* 0x0000004243227211 */ /* 0x048fe200078e30ff */
[----:B------:R2:W-:Y:S01]  /*0af0*/  STS [R3.X4], R12 ;  /* 0x0000000c03007388 */ /* 0x0005e20000004800 */
[----:B-1----:R-:W-:-:S03]  /*0b00*/  LEA R42, R67, R11, 0x6 ;  /* 0x0000000b432a7211 */ /* 0x002fc600078e30ff */
[----:B------:R1:W-:Y:S01]  /*0b10*/  STS [R3.X4+0x188], R14 ;  /* 0x0001880e03007388 */ /* 0x0003e20000004800 */
[----:B------:R-:W-:-:S03]  /*0b20*/  IMAD.WIDE R34, R34, R9, c[0x0][0x168] ;  /* 0x00005a0022227625 */ /* 0x000fc600078e0209 */
[----:B------:R-:W-:Y:S01]  /*0b30*/  STS [R3.X4+0x310], R18 ;  /* 0x0003101203007388 */ /* 0x000fe20000004800 */
[----:B------:R-:W-:-:S03]  /*0b40*/  IMAD.WIDE R40, R40, R9, c[0x0][0x168] ;  /* 0x00005a0028287625 */ /* 0x000fc600078e0209 */
[----:B------:R-:W-:Y:S01]  /*0b50*/  STS [R3.X4+0x498], R20 ;  /* 0x0004981403007388 */ /* 0x000fe20000004800 */
[----:B------:R-:W-:-:S03]  /*0b60*/  IMAD.WIDE R42, R42, R9, c[0x0][0x168] ;  /* 0x00005a002a2a7625 */ /* 0x000fc600078e0209 */
[----:B------:R-:W-:Y:S04]  /*0b70*/  STS [R3.X4+0xab8], R30 ;  /* 0x000ab81e03007388 */ /* 0x000fe80000004800 */
[----:B------:R-:W-:Y:S04]  /*0b80*/  STS [R3.X4+0xc40], R32 ;  /* 0x000c402003007388 */ /* 0x000fe80000004800 */
[----:B------:R-:W-:Y:S04]  /*0b90*/  STS [R3.X4+0xdc8], R36 ;  /* 0x000dc82403007388 */ /* 0x000fe80000004800 */
[----:B------:R3:W-:Y:S04]  /*0ba0*/  STS [R3.X4+0xf50], R16 ;  /* 0x000f501003007388 */ /* 0x0007e80000004800 */
[----:B------:R-:W-:Y:S04]  /*0bb0*/  STS [R3.X4+0x10d8], R38 ;  /* 0x0010d82603007388 */ /* 0x000fe80000004800 */
[----:B------:R-:W-:Y:S04]  /*0bc0*/  STS [R3.X4+0x1570], R44 ;  /* 0x0015702c03007388 */ /* 0x000fe80000004800 */
[----:B------:R-:W-:Y:S04]  /*0bd0*/  STS [R3.X4+0x16f8], R46 ;  /* 0x0016f82e03007388 */ /* 0x000fe80000004800 */
[----:B------:R4:W-:Y:S04]  /*0be0*/  STS [R3.X4+0x1880], R48 ;  /* 0x0018803003007388 */ /* 0x0009e80000004800 */
[----:B--2---:R0:W2:Y:S04]  /*0bf0*/  LDG.E.CONSTANT R12, [R52.64+0x3d40] ;  /* 0x003d4004340c7981 */ /* 0x0040a8000c1e9900 */
[----:B-1----:R0:W5:Y:S04]  /*0c00*/  LDG.E.CONSTANT R14, [R52.64+0x4050] ;  /* 0x00405004340e7981 */ /* 0x002168000c1e9900 */
[----:B---3--:R0:W3:Y:S04]  /*0c10*/  LDG.E.CONSTANT R16, [R52.64+0x4360] ;  /* 0x0043600434107981 */ /* 0x0080e8000c1e9900 */
[----:B------:R0:W3:Y:S04]  /*0c20*/  LDG.E.CONSTANT R18, [R52.64+0x4670] ;  /* 0x0046700434127981 */ /* 0x0000e8000c1e9900 */
[----:B------:R0:W3:Y:S04]  /*0c30*/  LDG.E.CONSTANT R20, [R52.64+0x4980] ;  /* 0x0049800434147981 */ /* 0x0000e8000c1e9900 */
[----:B----4-:R0:W4:Y:S04]  /*0c40*/  LDG.E.CONSTANT R48, [R52.64+0xae90] ;  /* 0x00ae900434307981 */ /* 0x010128000c1e9900 */
[----:B------:R0:W4:Y:S04]  /*0c50*/  LDG.E.CONSTANT R46, [R52.64+0xb1a0] ;  /* 0x00b1a004342e7981 */ /* 0x000128000c1e9900 */
[----:B------:R0:W4:Y:S04]  /*0c60*/  LDG.E.CONSTANT R44, [R52.64+0xb4b0] ;  /* 0x00b4b004342c7981 */ /* 0x000128000c1e9900 */
[----:B------:R0:W4:Y:S04]  /*0c70*/  LDG.E.CONSTANT R38, [R52.64+0xb7c0] ;  /* 0x00b7c00434267981 */ /* 0x000128000c1e9900 */
[----:B------:R0:W4:Y:S04]  /*0c80*/  LDG.E.CONSTANT R36, [R52.64+0xbad0] ;  /* 0x00bad00434247981 */ /* 0x000128000c1e9900 */
[----:B------:R0:W4:Y:S04]  /*0c90*/  LDG.E.CONSTANT R32, [R52.64+0xbde0] ;  /* 0x00bde00434207981 */ /* 0x000128000c1e9900 */
[----:B------:R0:W4:Y:S04]  /*0ca0*/  LDG.E.CONSTANT R30, [R52.64+0xc0f0] ;  /* 0x00c0f004341e7981 */ /* 0x000128000c1e9900 */
[----:B------:R1:W-:Y:S01]  /*0cb0*/  STS [R3.X4+0x1a08], R54 ;  /* 0x001a083603007388 */ /* 0x0003e20000004800 */
[----:B0-----:R-:W-:-:S03]  /*0cc0*/  IMAD.WIDE R52, R24, R9, c[0x0][0x168] ;  /* 0x00005a0018347625 */ /* 0x001fc600078e0209 */
[----:B------:R0:W-:Y:S01]  /*0cd0*/  STS [R3.X4+0x930], R28 ;  /* 0x0009301c03007388 */ /* 0x0001e20000004800 */
[----:B-1----:R-:W-:-:S03]  /*0ce0*/  IMAD.WIDE R54, R55, R9, c[0x0][0x168] ;  /* 0x00005a0037367625 */ /* 0x002fc600078e0209 */
[----:B------:R1:W-:Y:S04]  /*0cf0*/  STS [R3.X4+0x7a8], R26 ;  /* 0x0007a81a03007388 */ /* 0x0003e80000004800 */
[----:B------:R1:W-:Y:S04]  /*0d00*/  STS [R3.X4+0x1d18], R22 ;  /* 0x001d181603007388 */ /* 0x0003e80000004800 */
[----:B0-----:R0:W4:Y:S04]  /*0d10*/  LDG.E.CONSTANT R28, [R34.64] ;  /* 0x00000004221c7981 */ /* 0x001128000c1e9900 */
[----:B------:R0:W-:Y:S04]  /*0d20*/  STS [R3.X4+0x1b90], R93 ;  /* 0x001b905d03007388 */ /* 0x0001e80000004800 */
[----:B-1----:R1:W4:Y:S01]  /*0d30*/  LDG.E.CONSTANT R26, [R40.64] ;  /* 0x00000004281a7981 */ /* 0x002322000c1e9900 */
[----:B0-----:R-:W-:-:S03]  /*0d40*/  LEA R34, R67, R4, 0x6 ;  /* 0x0000000443227211 */ /* 0x001fc600078e30ff */
[----:B------:R0:W4:Y:S04]  /*0d50*/  LDG.E.CONSTANT R24, [R42.64] ;  /* 0x000000042a187981 */ /* 0x000128000c1e9900 */
[----:B------:R0:W4:Y:S01]  /*0d60*/  LDG.E.CONSTANT R22, [R52.64] ;  /* 0x0000000434167981 */ /* 0x000122000c1e9900 */
[----:B-1----:R-:W-:-:S03]  /*0d70*/  LEA R40, R67, R5, 0x6 ;  /* 0x0000000543287211 */ /* 0x002fc600078e30ff */
[----:B------:R1:W4:Y:S01]  /*0d80*/  LDG.E.CONSTANT R93, [R54.64] ;  /* 0x00000004365d7981 */ /* 0x000322000c1e9900 */
[C---:B0-----:R-:W-:Y:S02]  /*0d90*/  LEA R42, R67.reuse, R6, 0x6 ;  /* 0x00000006432a7211 */ /* 0x041fe400078e30ff */
[C---:B------:R-:W-:Y:S01]  /*0da0*/  LEA R52, R67.reuse, R7, 0x6 ;  /* 0x0000000743347211 */ /* 0x040fe200078e30ff */
[----:B------:R-:W-:Y:S01]  /*0db0*/  IMAD.WIDE R34, R34, R9, c[0x0][0x168] ;  /* 0x00005a0022227625 */ /* 0x000fe200078e0209 */
[----:B-1----:R-:W-:-:S03]  /*0dc0*/  LEA R54, R67, R8, 0x6 ;  /* 0x0000000843367211 */ /* 0x002fc600078e30ff */
[-C--:B------:R-:W-:Y:S02]  /*0dd0*/  IMAD.WIDE R40, R40, R9.reuse, c[0x0][0x168] ;  /* 0x00005a0028287625 */ /* 0x080fe400078e0209 */
[----:B------:R0:W4:Y:S02]  /*0de0*/  LDG.E.CONSTANT R34, [R34.64] ;  /* 0x0000000422227981 */ /* 0x000124000c1e9900 */
[-C--:B------:R-:W-:Y:S02]  /*0df0*/  IMAD.WIDE R42, R42, R9.reuse, c[0x0][0x168] ;  /* 0x00005a002a2a7625 */ /* 0x080fe400078e0209 */
[----:B------:R-:W4:Y:S02]  /*0e00*/  LDG.E.CONSTANT R40, [R40.64] ;  /* 0x0000000428287981 */ /* 0x000f24000c1e9900 */
[-C--:B------:R-:W-:Y:S02]  /*0e10*/  IMAD.WIDE R52, R52, R9.reuse, c[0x0][0x168] ;  /* 0x00005a0034347625 */ /* 0x080fe400078e0209 */
[----:B------:R-:W4:Y:S02]  /*0e20*/  LDG.E.CONSTANT R42, [R42.64] ;  /* 0x000000042a2a7981 */ /* 0x000f24000c1e9900 */
[----:B------:R-:W-:-:S02]  /*0e30*/  IMAD.WIDE R54, R54, R9, c[0x0][0x168] ;  /* 0x00005a0036367625 */ /* 0x000fc400078e0209 */
[----:B------:R-:W4:Y:S04]  /*0e40*/  LDG.E.CONSTANT R52, [R52.64] ;  /* 0x0000000434347981 */ /* 0x000f28000c1e9900 */
[----:B0-----:R-:W4:Y:S04]  /*0e50*/  LDG.E.CONSTANT R35, [R54.64] ;  /* 0x0000000436237981 */ /* 0x001f28000c1e9900 */
[----:B------:R0:W-:Y:S04]  /*0e60*/  STS [R3.X4+0x2f78], R71 ;  /* 0x002f784703007388 */ /* 0x0001e80000004800 */
[----:B------:R-:W-:Y:S01]  /*0e70*/  STS [R3.X4+0x2648], R91 ;  /* 0x0026485b03007388 */ /* 0x000fe20000004800 */
[----:B0-----:R-:W-:-:S03]  /*0e80*/  SHF.L.U32 R71, R68, 0x9, RZ ;  /* 0x0000000944477819 */ /* 0x001fc600000006ff */
[----:B------:R-:W-:Y:S04]  /*0e90*/  STS [R3.X4+0x27d0], R89 ;  /* 0x0027d05903007388 */ /* 0x000fe80000004800 */
        /* <DEDUP_REMOVED lines=29> */
[----:B--2---:R-:W-:Y:S04]  /*1070*/  STS [R3.X4+0x1ea0], R12 ;  /* 0x001ea00c03007388 */ /* 0x004fe80000004800 */
[----:B-----5:R-:W-:Y:S04]  /*1080*/  STS [R3.X4+0x2028], R14 ;  /* 0x0020280e03007388 */ /* 0x020fe80000004800 */
[----:B---3--:R-:W-:Y:S04]  /*1090*/  STS [R3.X4+0x21b0], R16 ;  /* 0x0021b01003007388 */ /* 0x008fe80000004800 */
[----:B------:R-:W-:Y:S04]  /*10a0*/  STS [R3.X4+0x2338], R18 ;  /* 0x0023381203007388 */ /* 0x000fe80000004800 */
[----:B------:R-:W-:Y:S04]  /*10b0*/  STS [R3.X4+0x24c0], R20 ;  /* 0x0024c01403007388 */ /* 0x000fe80000004800 */
[----:B----4-:R-:W-:Y:S04]  /*10c0*/  STS [R3.X4+0x5748], R48 ;  /* 0x0057483003007388 */ /* 0x010fe80000004800 */
        /* <DEDUP_REMOVED lines=16> */
[----:B------:R-:W-:Y:S06]  /*11d0*/  BAR.SYNC 0x0 ;  /* 0x0000000000007b1d */ /* 0x000fec0000000000 */
[----:B------:R-:W-:Y:S04]  /*11e0*/  LDS R48, [R69.X4] ;  /* 0x0000000045307984 */ /* 0x000fe80000004800 */
[----:B------:R-:W0:Y:S04]  /*11f0*/  LDS.128 R16, [R71+0x6200] ;  /* 0x0062000047107984 */ /* 0x000e280000000c00 */
[----:B------:R-:W1:Y:S04]  /*1200*/  LDS R12, [R69.X4+0xc4] ;  /* 0x0000c400450c7984 */ /* 0x000e680000004800 */
[----:B------:R-:W2:Y:S04]  /*1210*/  LDS R14, [R69.X4+0x188] ;  /* 0x00018800450e7984 */ /* 0x000ea80000004800 */
[----:B------:R-:W3:Y:S04]  /*1220*/  LDS R50, [R69.X4+0x24c] ;  /* 0x00024c0045327984 */ /* 0x000ee80000004800 */
[----:B------:R-:W4:Y:S04]  /*1230*/  LDS R89, [R69.X4+0x310] ;  /* 0x0003100045597984 */ /* 0x000f280000004800 */
[----:B------:R-:W5:Y:S04]  /*1240*/  LDS R87, [R69.X4+0x3d4] ;  /* 0x0003d40045577984 */ /* 0x000f680000004800 */
[----:B------:R-:W5:Y:S04]  /*1250*/  LDS.128 R56, [R71+0x6a00] ;  /* 0x006a000047387984 */ /* 0x000f680000000c00 */
[----:B------:R-:W5:Y:S04]  /*1260*/  LDS.128 R52, [R71+0x6600] ;  /* 0x0066000047347984 */ /* 0x000f680000000c00 */
[----:B------:R-:W5:Y:S04]  /*1270*/  LDS.128 R60, [R71+0x6e00] ;  /* 0x006e0000473c7984 */ /* 0x000f680000000c00 */
[----:B------:R-:W5:Y:S01]  /*1280*/  LDS.128 R20, [R71+0x6300] ;  /* 0x0063000047147984 */ /* 0x000f620000000c00 */
[----:B0-----:R-:W-:-:S03]  /*1290*/  FFMA R28, R16, R48, R25 ;  /* 0x00000030101c7223 */ /* 0x001fc60000000019 */
[----:B------:R-:W-:Y:S01]  /*12a0*/  LDS.128 R32, [R71+0x6b00] ;  /* 0x006b000047207984 */ /* 0x000fe20000000c00 */
[----:B-1----:R-:W-:-:S03]  /*12b0*/  FFMA R16, R16, R12, R27 ;  /* 0x0000000c10107223 */ /* 0x002fc6000000001b */
[----:B------:R-:W-:Y:S01]  /*12c0*/  LDS R72, [R69.X4+0x498] ;  /* 0x0004980045487984 */ /* 0x000fe20000004800 */
[----:B--2---:R-:W-:-:S03]  /*12d0*/  FFMA R28, R14, R17, R28 ;  /* 0x000000110e1c7223 */ /* 0x004fc6000000001c */
[----:B------:R-:W0:Y:S01]  /*12e0*/  LDS.128 R24, [R71+0x6700] ;  /* 0x0067000047187984 */ /* 0x000e220000000c00 */
[----:B---3--:R-:W-:-:S03]  /*12f0*/  FFMA R17, R50, R17, R16 ;  /* 0x0000001132117223 */ /* 0x008fc60000000010 */
[----:B------:R-:W-:Y:S01]  /*1300*/  LDS R81, [R69.X4+0x620] ;  /* 0x0006200045517984 */ /* 0x000fe20000004800 */
[----:B----4-:R-:W-:-:S03]  /*1310*/  FFMA R16, R89, R18, R28 ;  /* 0x0000001259107223 */ /* 0x010fc6000000001c */
[----:B------:R-:W-:Y:S01]  /*1320*/  LDS R85, [R69.X4+0x930] ;  /* 0x0009300045557984 */ /* 0x000fe20000004800 */
[----:B-----5:R-:W-:-:S03]  /*1330*/  FFMA R18, R87, R18, R17 ;  /* 0x0000001257127223 */ /* 0x020fc60000000011 */
[----:B------:R-:W-:Y:S01]  /*1340*/  LDS R83, [R69.X4+0x9f4] ;  /* 0x0009f40045537984 */ /* 0x000fe20000004800 */
[----:B------:R-:W-:-:S03]  /*1350*/  FFMA R17, R48, R56, R37 ;  /* 0x0000003830117223 */ /* 0x000fc60000000025 */
[----:B------:R-:W-:Y:S01]  /*1360*/  LDS.128 R40, [R71+0x6610] ;  /* 0x0066100047287984 */ /* 0x000fe20000000c00 */
[----:B------:R-:W-:-:S03]  /*1370*/  FFMA R56, R12, R56, R39 ;  /* 0x000000380c387223 */ /* 0x000fc60000000027 */
[----:B------:R-:W1:Y:S01]  /*1380*/  LDS.128 R36, [R71+0x6f00] ;  /* 0x006f000047247984 */ /* 0x000e620000000c00 */
[C---:B------:R-:W-:Y:S02]  /*1390*/  FFMA R13, R48.reuse, R52, R13 ;  /* 0x00000034300d7223 */ /* 0x040fe4000000000d */
[----:B------:R-:W-:Y:S01]  /*13a0*/  FFMA R29, R48, R60, R29 ;  /* 0x0000003c301d7223 */ /* 0x000fe2000000001d */
[----:B------:R-:W-:Y:S01]  /*13b0*/  LDS R78, [R69.X4+0x16f8] ;  /* 0x0016f800454e7984 */ /* 0x000fe20000004800 */
[----:B------:R-:W-:Y:S02]  /*13c0*/  FFMA R13, R14, R53, R13 ;  /* 0x000000350e0d7223 */ /* 0x000fe4000000000d */
[-C--:B------:R-:W-:Y:S01]  /*13d0*/  FFMA R49, R48, R20.reuse, R49 ;  /* 0x0000001430317223 */ /* 0x080fe20000000031 */
[----:B------:R-:W-:Y:S01]  /*13e0*/  LDS R76, [R69.X4+0x17bc] ;  /* 0x0017bc00454c7984 */ /* 0x000fe20000004800 */
[C---:B------:R-:W-:Y:S02]  /*13f0*/  FFMA R20, R12.reuse, R20, R51 ;  /* 0x000000140c147223 */ /* 0x040fe40000000033 */
[----:B------:R-:W-:-:S02]  /*1400*/  FFMA R15, R12, R52, R15 ;  /* 0x000000340c0f7223 */ /* 0x000fc4000000000f */
[----:B------:R-:W-:Y:S02]  /*1410*/  FFMA R17, R14, R57, R17 ;  /* 0x000000390e117223 */ /* 0x000fe40000000011 */
[----:B------:R-:W-:Y:S02]  /*1420*/  FFMA R31, R12, R60, R31 ;  /* 0x0000003c0c1f7223 */ /* 0x000fe4000000001f */
[----:B------:R-:W-:Y:S01]  /*1430*/  FFMA R29, R14, R61, R29 ;  /* 0x0000003d0e1d7223 */ /* 0x000fe2000000001d */
[----:B------:R-:W-:Y:S01]  /*1440*/  LDS R60, [R69.X4+0x7a8] ;  /* 0x0007a800453c7984 */ /* 0x000fe20000004800 */
[C---:B------:R-:W-:Y:S02]  /*1450*/  FFMA R52, R89.reuse, R54, R13 ;  /* 0x0000003659347223 */ /* 0x040fe4000000000d */
[C---:B------:R-:W-:Y:S02]  /*1460*/  FFMA R13, R50.reuse, R21, R20 ;  /* 0x00000015320d7223 */ /* 0x040fe40000000014 */
[----:B------:R-:W-:Y:S01]  /*1470*/  FFMA R57, R50, R57, R56 ;  /* 0x0000003932397223 */ /* 0x000fe20000000038 */
[----:B------:R-:W2:Y:S01]  /*1480*/  LDS R20, [R69.X4+0x55c] ;  /* 0x00055c0045147984 */ /* 0x000ea20000004800 */
[----:B------:R-:W-:-:S02]  /*1490*/  FFMA R56, R89, R58, R17 ;  /* 0x0000003a59387223 */ /* 0x000fc40000000011 */
[----:B------:R-:W-:Y:S02]  /*14a0*/  FFMA R49, R14, R21, R49 ;  /* 0x000000150e317223 */ /* 0x000fe40000000031 */
[----:B------:R-:W-:Y:S02]  /*14b0*/  FFMA R17, R50, R61, R31 ;  /* 0x0000003d32117223 */ /* 0x000fe4000000001f */
[-C--:B------:R-:W-:Y:S01]  /*14c0*/  FFMA R21, R89, R62.reuse, R29 ;  /* 0x0000003e59157223 */ /* 0x080fe2000000001d */
[----:B------:R-:W-:Y:S04]  /*14d0*/  LDS R61, [R69.X4+0x6e4] ;  /* 0x0006e400453d7984 */ /* 0x000fe80000004800 */
[----:B------:R-:W3:Y:S01]  /*14e0*/  LDS.128 R28, [R71+0x6210] ;  /* 0x00621000471c7984 */ /* 0x000ee20000000c00 */
[----:B------:R-:W-:-:S03]  /*14f0*/  FFMA R17, R87, R62, R17 ;  /* 0x0000003e57117223 */ /* 0x000fc60000000011 */
[----:B------:R-:W4:Y:S01]  /*1500*/  LDS R62, [R69.X4+0x86c] ;  /* 0x00086c00453e7984 */ /* 0x000f220000004800 */
[-C--:B0-----:R-:W-:Y:S02]  /*1510*/  FFMA R45, R48, R24.reuse, R45 ;  /* 0x00000018302d7223 */ /* 0x081fe4000000002d */
[----:B------:R-:W-:Y:S02]  /*1520*/  FFMA R24, R12, R24, R47 ;  /* 0x000000180c187223 */ /* 0x000fe4000000002f */
[-C--:B------:R-:W-:Y:S02]  /*1530*/  FFMA R45, R14, R25.reuse, R45 ;  /* 0x000000190e2d7223 */ /* 0x080fe4000000002d */
[-C--:B------:R-:W-:Y:S02]  /*1540*/  FFMA R73, R48, R32.reuse, R73 ;  /* 0x0000002030497223 */ /* 0x080fe40000000049 */
[----:B------:R-:W-:Y:S02]  /*1550*/  FFMA R24, R50, R25, R24 ;  /* 0x0000001932187223 */ /* 0x000fe40000000018 */
[----:B------:R-:W-:-:S02]  /*1560*/  FFMA R32, R12, R32, R75 ;  /* 0x000000200c207223 */ /* 0x000fc4000000004b */
[----:B-1----:R-:W-:Y:S01]  /*1570*/  FFMA R12, R12, R36, R79 ;  /* 0x000000240c0c7223 */ /* 0x002fe2000000004f */
[----:B------:R-:W-:Y:S01]  /*1580*/  LDS R75, [R69.X4+0xc40] ;  /* 0x000c4000454b7984 */ /* 0x000fe20000004800 */
[-C--:B------:R-:W-:Y:S02]  /*1590*/  FFMA R25, R89, R26.reuse, R45 ;  /* 0x0000001a59197223 */ /* 0x080fe4000000002d */
[----:B------:R-:W-:Y:S01]  /*15a0*/  FFMA R26, R87, R26, R24 ;  /* 0x0000001a571a7223 */ /* 0x000fe20000000018 */
[----:B------:R-:W0:Y:S01]  /*15b0*/  LDS.128 R44, [R71+0x6a10] ;  /* 0x006a1000472c7984 */ /* 0x000e220000000c00 */
[C---:B------:R-:W-:Y:S02]  /*15c0*/  FFMA R15, R50.reuse, R53, R15 ;  /* 0x00000035320f7223 */ /* 0x040fe4000000000f */
[C---:B------:R-:W-:Y:S01]  /*15d0*/  FFMA R24, R50.reuse, R33, R32 ;  /* 0x0000002132187223 */ /* 0x040fe20000000020 */
[----:B------:R-:W-:Y:S01]  /*15e0*/  LDS R79, [R69.X4+0x1634] ;  /* 0x00163400454f7984 */ /* 0x000fe20000004800 */
[----:B------:R-:W-:-:S02]  /*15f0*/  FFMA R12, R50, R37, R12 ;  /* 0x00000025320c7223 */ /* 0x000fc4000000000c */
[----:B------:R-:W-:Y:S02]  /*1600*/  FFMA R48, R48, R36, R77 ;  /* 0x0000002430307223 */ /* 0x000fe4000000004d */
[----:B------:R-:W-:Y:S01]  /*1610*/  FFMA R53, R89, R22, R49 ;  /* 0x0000001659357223 */ /* 0x000fe20000000031 */
[----:B------:R-:W-:Y:S01]  /*1620*/  LDS R77, [R69.X4+0xf50] ;  /* 0x000f5000454d7984 */ /* 0x000fe20000004800 */
[C---:B------:R-:W-:Y:S02]  /*1630*/  FFMA R54, R87.reuse, R54, R15 ;  /* 0x0000003657367223 */ /* 0x040fe4000000000f */
[C---:B------:R-:W-:Y:S02]  /*1640*/  FFMA R58, R87.reuse, R58, R57 ;  /* 0x0000003a573a7223 */ /* 0x040fe40000000039 */
[C---:B------:R-:W-:Y:S02]  /*1650*/  FFMA R22, R87.reuse, R22, R13 ;  /* 0x0000001657167223 */ /* 0x040fe4000000000d */
[----:B------:R-:W-:-:S02]  /*1660*/  FFMA R24, R87, R34, R24 ;  /* 0x0000002257187223 */ /* 0x000fc40000000018 */
[C---:B------:R-:W-:Y:S02]  /*1670*/  FFMA R73, R14.reuse, R33, R73 ;  /* 0x000000210e497223 */ /* 0x040fe40000000049 */
[----:B------:R-:W-:Y:S02]  /*1680*/  FFMA R48, R14, R37, R48 ;  /* 0x000000250e307223 */ /* 0x000fe40000000030 */
[-C--:B------:R-:W-:Y:S02]  /*1690*/  FFMA R87, R87, R38.reuse, R12 ;  /* 0x0000002657577223 */ /* 0x080fe4000000000c */
[----:B------:R-:W1:Y:S01]  /*16a0*/  LDS.128 R12, [R71+0x6310] ;  /* 0x00631000470c7984 */ /* 0x000e620000000c00 */
[-C--:B------:R-:W-:Y:S02]  /*16b0*/  FFMA R16, R72, R19.reuse, R16 ;  /* 0x0000001348107223 */ /* 0x080fe40000000010 */
[----:B--2---:R-:W-:Y:S02]  /*16c0*/  FFMA R18, R20, R19, R18 ;  /* 0x0000001314127223 */ /* 0x004fe40000000012 */
[----:B------:R-:W-:-:S02]  /*16d0*/  FFMA R37, R89, R38, R48 ;  /* 0x0000002659257223 */ /* 0x000fc40000000030 */
[C---:B------:R-:W-:Y:S01]  /*16e0*/  FFMA R32, R72.reuse, R63, R21 ;  /* 0x0000003f48207223 */ /* 0x040fe20000000015 */
[----:B------:R-:W2:Y:S01]  /*16f0*/  LDS.128 R48, [R71+0x6e10] ;  /* 0x006e100047307984 */ /* 0x000ea20000000c00 */
[----:B------:R-:W-:Y:S02]  /*1700*/  FFMA R38, R72, R27, R25 ;  /* 0x0000001b48267223 */ /* 0x000fe40000000019 */
[C---:B---3--:R-:W-:Y:S02]  /*1710*/  FFMA R21, R28.reuse, R81, R16 ;  /* 0x000000511c157223 */ /* 0x048fe40000000010 */
[----:B------:R-:W-:Y:S02]  /*1720*/  FFMA R25, R28, R61, R18 ;  /* 0x0000003d1c197223 */ /* 0x000fe40000000012 */
[----:B------:R-:W-:Y:S02]  /*1730*/  FFMA R21, R60, R29, R21 ;  /* 0x0000001d3c157223 */ /* 0x000fe40000000015 */
[----:B------:R-:W-:-:S02]  /*1740*/  FFMA R36, R89, R34, R73 ;  /* 0x0000002259247223 */ /* 0x000fc40000000049 */
[----:B----4-:R-:W-:Y:S01]  /*1750*/  FFMA R25, R62, R29, R25 ;  /* 0x0000001d3e197223 */ /* 0x010fe20000000019 */
[----:B------:R-:W-:Y:S01]  /*1760*/  LDS R73, [R69.X4+0xd04] ;  /* 0x000d040045497984 */ /* 0x000fe20000004800 */
[C---:B------:R-:W-:Y:S02]  /*1770*/  FFMA R57, R72.reuse, R55, R52 ;  /* 0x0000003748397223 */ /* 0x040fe40000000034 */
[----:B------:R-:W-:Y:S01]  /*1780*/  FFMA R37, R72, R39, R37 ;  /* 0x0000002748257223 */ /* 0x000fe20000000025 */
[----:B------:R-:W-:Y:S01]  /*1790*/  LDS R29, [R69.X4+0x1014] ;  /* 0x00101400451d7984 */ /* 0x000fe20000004800 */
[----:B------:R-:W-:Y:S02]  /*17a0*/  FFMA R34, R20, R63, R17 ;  /* 0x0000003f14227223 */ /* 0x000fe40000000011 */
[C---:B------:R-:W-:Y:S01]  /*17b0*/  FFMA R56, R72.reuse, R59, R56 ;  /* 0x0000003b48387223 */ /* 0x040fe20000000038 */
[----:B------:R-:W3:Y:S01]  /*17c0*/  LDS.128 R16, [R71+0x6710] ;  /* 0x0067100047107984 */ /* 0x000ee20000000c00 */
[----:B------:R-:W-:-:S02]  /*17d0*/  FFMA R33, R72, R23, R53 ;  /* 0x0000001748217223 */ /* 0x000fc40000000035 */
[----:B------:R-:W-:Y:S02]  /*17e0*/  FFMA R36, R72, R35, R36 ;  /* 0x0000002348247223 */ /* 0x000fe40000000024 */
[C---:B------:R-:W-:Y:S02]  /*17f0*/  FFMA R54, R20.reuse, R55, R54 ;  /* 0x0000003714367223 */ /* 0x040fe40000000036 */
[C---:B------:R-:W-:Y:S02]  /*1800*/  FFMA R58, R20.reuse, R59, R58 ;  /* 0x0000003b143a7223 */ /* 0x040fe4000000003a */
[C---:B------:R-:W-:Y:S02]  /*1810*/  FFMA R52, R20.reuse, R23, R22 ;  /* 0x0000001714347223 */ /* 0x040fe40000000016 */
[C---:B------:R-:W-:Y:S02]  /*1820*/  FFMA R28, R20.reuse, R27, R26 ;  /* 0x0000001b141c7223 */ /* 0x040fe4000000001a */
[----:B------:R-:W-:-:S02]  /*1830*/  FFMA R63, R20, R35, R24 ;  /* 0x00000023143f7223 */ /* 0x000fc40000000018 */
[----:B------:R-:W-:Y:S02]  /*1840*/  FFMA R39, R20, R39, R87 ;  /* 0x0000002714277223 */ /* 0x000fe40000000057 */
[-C--:B------:R-:W-:Y:S02]  /*1850*/  FFMA R74, R85, R30.reuse, R21 ;  /* 0x0000001e554a7223 */ /* 0x080fe40000000015 */
[----:B------:R-:W-:Y:S01]  /*1860*/  FFMA R72, R83, R30, R25 ;  /* 0x0000001e53487223 */ /* 0x000fe20000000019 */
[----:B------:R-:W4:Y:S04]  /*1870*/  LDS.128 R20, [R71+0x6b10] ;  /* 0x006b100047147984 */ /* 0x000f280000000c00 */
[----:B------:R-:W5:Y:S01]  /*1880*/  LDS.128 R24, [R71+0x6f10] ;  /* 0x006f100047187984 */ /* 0x000f620000000c00 */
[----:B------:R-:W-:-:S02]  /*1890*/  FFMA R57, R81, R40, R57 ;  /* 0x0000002851397223 */ /* 0x000fc40000000039 */
[----:B------:R-:W-:Y:S01]  /*18a0*/  FFMA R54, R61, R40, R54 ;  /* 0x000000283d367223 */ /* 0x000fe20000000036 */
[----:B------:R-:W-:Y:S01]  /*18b0*/  LDS R30, [R69.X4+0xdc8] ;  /* 0x000dc800451e7984 */ /* 0x000fe20000004800 */
[-C--:B0-----:R-:W-:Y:S02]  /*18c0*/  FFMA R56, R81, R44.reuse, R56 ;  /* 0x0000002c51387223 */ /* 0x081fe40000000038 */
[----:B------:R-:W-:Y:S02]  /*18d0*/  FFMA R58, R61, R44, R58 ;  /* 0x0000002c3d3a7223 */ /* 0x000fe4000000003a */
[-C--:B------:R-:W-:Y:S01]  /*18e0*/  FFMA R40, R60, R41.reuse, R57 ;  /* 0x000000293c287223 */ /* 0x080fe20000000039 */
[----:B------:R-:W0:Y:S01]  /*18f0*/  LDS R44, [R69.X4+0xab8] ;  /* 0x000ab800452c7984 */ /* 0x000e220000004800 */
[----:B------:R-:W-:Y:S02]  /*1900*/  FFMA R54, R62, R41, R54 ;  /* 0x000000293e367223 */ /* 0x000fe40000000036 */
[----:B------:R-:W-:-:S02]  /*1910*/  FFMA R41, R60, R45, R56 ;  /* 0x0000002d3c297223 */ /* 0x000fc40000000038 */
[----:B------:R-:W-:Y:S02]  /*1920*/  FFMA R58, R62, R45, R58 ;  /* 0x0000002d3e3a7223 */ /* 0x000fe4000000003a */
[-C--:B-1----:R-:W-:Y:S02]  /*1930*/  FFMA R33, R81, R12.reuse, R33 ;  /* 0x0000000c51217223 */ /* 0x082fe40000000021 */
[----:B------:R-:W-:Y:S02]  /*1940*/  FFMA R52, R61, R12, R52 ;  /* 0x0000000c3d347223 */ /* 0x000fe40000000034 */
[----:B------:R-:W1:Y:S01]  /*1950*/  LDS R12, [R69.X4+0xb7c] ;  /* 0x000b7c00450c7984 */ /* 0x000e620000004800 */
[-C--:B------:R-:W-:Y:S02]  /*1960*/  FFMA R41, R85, R46.reuse, R41 ;  /* 0x0000002e55297223 */ /* 0x080fe40000000029 */
[----:B------:R-:W-:Y:S02]  /*1970*/  FFMA R46, R83, R46, R58 ;  /* 0x0000002e532e7223 */ /* 0x000fe4000000003a */
[----:B------:R-:W0:Y:S01]  /*1980*/  LDS.128 R56, [R71+0x6a20] ;  /* 0x006a200047387984 */ /* 0x000e220000000c00 */
[----:B--2---:R-:W-:-:S02]  /*1990*/  FFMA R32, R81, R48, R32 ;  /* 0x0000003051207223 */ /* 0x004fc40000000020 */
[----:B------:R-:W-:Y:S02]  /*19a0*/  FFMA R34, R61, R48, R34 ;  /* 0x000000303d227223 */ /* 0x000fe40000000022 */
[-C--:B---3--:R-:W-:Y:S02]  /*19b0*/  FFMA R38, R81, R16.reuse, R38 ;  /* 0x0000001051267223 */ /* 0x088fe40000000026 */
[----:B------:R-:W-:Y:S02]  /*19c0*/  FFMA R16, R61, R16, R28 ;  /* 0x000000103d107223 */ /* 0x000fe4000000001c */
[-C--:B----4-:R-:W-:Y:S01]  /*19d0*/  FFMA R36, R81, R20.reuse, R36 ;  /* 0x0000001451247223 */ /* 0x090fe20000000024 */
[----:B------:R-:W-:Y:S01]  /*19e0*/  LDS R28, [R69.X4+0xe8c] ;  /* 0x000e8c00451c7984 */ /* 0x000fe20000004800 */
[----:B------:R-:W-:Y:S02]  /*19f0*/  FFMA R63, R61, R20, R63 ;  /* 0x000000143d3f7223 */ /* 0x000fe4000000003f */
[----:B-----5:R-:W-:-:S02]  /*1a00*/  FFMA R37, R81, R24, R37 ;  /* 0x0000001851257223 */ /* 0x020fc40000000025 */
[----:B------:R-:W-:Y:S01]  /*1a10*/  FFMA R39, R61, R24, R39 ;  /* 0x000000183d277223 */ /* 0x000fe20000000027 */
[----:B------:R-:W-:Y:S01]  /*1a20*/  LDS R81, [R69.X4+0x1570] ;  /* 0x0015700045517984 */ /* 0x000fe20000004800 */
[-C--:B------:R-:W-:Y:S02]  /*1a30*/  FFMA R32, R60, R49.reuse, R32 ;  /* 0x000000313c207223 */ /* 0x080fe40000000020 */
[----:B------:R-:W-:Y:S02]  /*1a40*/  FFMA R34, R62, R49, R34 ;  /* 0x000000313e227223 */ /* 0x000fe40000000022 */
[C---:B------:R-:W-:Y:S02]  /*1a50*/  FFMA R33, R60.reuse, R13, R33 ;  /* 0x0000000d3c217223 */ /* 0x040fe40000000021 */
[C---:B------:R-:W-:Y:S02]  /*1a60*/  FFMA R38, R60.reuse, R17, R38 ;  /* 0x000000113c267223 */ /* 0x040fe40000000026 */
[----:B------:R-:W-:-:S02]  /*1a70*/  FFMA R36, R60, R21, R36 ;  /* 0x000000153c247223 */ /* 0x000fc40000000024 */
[C---:B------:R-:W-:Y:S02]  /*1a80*/  FFMA R52, R62.reuse, R13, R52 ;  /* 0x0000000d3e347223 */ /* 0x040fe40000000034 */
[C---:B------:R-:W-:Y:S02]  /*1a90*/  FFMA R17, R62.reuse, R17, R16 ;  /* 0x000000113e117223 */ /* 0x040fe40000000010 */
[----:B------:R-:W-:Y:S02]  /*1aa0*/  FFMA R63, R62, R21, R63 ;  /* 0x000000153e3f7223 */ /* 0x000fe4000000003f */
[-C--:B------:R-:W-:Y:S02]  /*1ab0*/  FFMA R37, R60, R25.reuse, R37 ;  /* 0x000000193c257223 */ /* 0x080fe40000000025 */
[----:B------:R-:W-:Y:S02]  /*1ac0*/  FFMA R39, R62, R25, R39 ;  /* 0x000000193e277223 */ /* 0x000fe40000000027 */
[----:B------:R-:W-:-:S02]  /*1ad0*/  FFMA R40, R85, R42, R40 ;  /* 0x0000002a55287223 */ /* 0x000fc40000000028 */
[C---:B------:R-:W-:Y:S02]  /*1ae0*/  FFMA R13, R85.reuse, R50, R32 ;  /* 0x00000032550d7223 */ /* 0x040fe40000000020 */
[C---:B------:R-:W-:Y:S02]  /*1af0*/  FFMA R45, R85.reuse, R14, R33 ;  /* 0x0000000e552d7223 */ /* 0x040fe40000000021 */
[C---:B------:R-:W-:Y:S02]  /*1b00*/  FFMA R16, R85.reuse, R18, R38 ;  /* 0x0000001255107223 */ /* 0x040fe40000000026 */
[----:B------:R-:W-:Y:S02]  /*1b10*/  FFMA R20, R85, R22, R36 ;  /* 0x0000001655147223 */ /* 0x000fe40000000024 */
[C---:B------:R-:W-:Y:S02]  /*1b20*/  FFMA R42, R83.reuse, R42, R54 ;  /* 0x0000002a532a7223 */ /* 0x040fe40000000036 */
[----:B------:R-:W-:-:S02]  /*1b30*/  FFMA R50, R83, R50, R34 ;  /* 0x0000003253327223 */ /* 0x000fc40000000022 */
[C---:B------:R-:W-:Y:S01]  /*1b40*/  FFMA R14, R83.reuse, R14, R52 ;  /* 0x0000000e530e7223 */ /* 0x040fe20000000034 */
[----:B------:R-:W2:Y:S01]  /*1b50*/  LDS.128 R32, [R71+0x6220] ;  /* 0x0062200047207984 */ /* 0x000ea20000000c00 */
[C---:B------:R-:W-:Y:S02]  /*1b60*/  FFMA R18, R83.reuse, R18, R17 ;  /* 0x0000001253127223 */ /* 0x040fe40000000011 */
[----:B------:R-:W-:Y:S01]  /*1b70*/  FFMA R22, R83, R22, R63 ;  /* 0x0000001653167223 */ /* 0x000fe2000000003f */
[----:B------:R-:W-:Y:S01]  /*1b80*/  LDS.128 R52, [R71+0x6620] ;  /* 0x0066200047347984 */ /* 0x000fe20000000c00 */
[-C--:B------:R-:W-:Y:S02]  /*1b90*/  FFMA R24, R85, R26.reuse, R37 ;  /* 0x0000001a55187223 */ /* 0x080fe40000000025 */
[----:B------:R-:W-:Y:S01]  /*1ba0*/  FFMA R83, R83, R26, R39 ;  /* 0x0000001a53537223 */ /* 0x000fe20000000027 */
[----:B------:R-:W3:Y:S04]  /*1bb0*/  LDS.128 R60, [R71+0x6e20] ;  /* 0x006e2000473c7984 */ /* 0x000ee80000000c00 */
[----:B------:R-:W4:Y:S01]  /*1bc0*/  LDS.128 R36, [R71+0x6320] ;  /* 0x0063200047247984 */ /* 0x000f220000000c00 */
[----:B0-----:R-:W-:-:S02]  /*1bd0*/  FFMA R21, R44, R47, R41 ;  /* 0x0000002f2c157223 */ /* 0x001fc40000000029 */
[----:B-1----:R-:W-:Y:S01]  /*1be0*/  FFMA R48, R12, R47, R46 ;  /* 0x0000002f0c307223 */ /* 0x002fe2000000002e */
[----:B------:R-:W-:Y:S01]  /*1bf0*/  LDS R85, [R69.X4+0x1260] ;  /* 0x0012600045557984 */ /* 0x000fe20000004800 */
[-C--:B------:R-:W-:Y:S02]  /*1c00*/  FFMA R74, R44, R31.reuse, R74 ;  /* 0x0000001f2c4a7223 */ /* 0x080fe4000000004a */
[----:B------:R-:W-:Y:S02]  /*1c10*/  FFMA R72, R12, R31, R72 ;  /* 0x0000001f0c487223 */ /* 0x000fe40000000048 */
[----:B------:R-:W-:Y:S02]  /*1c20*/  FFMA R21, R75, R56, R21 ;  /* 0x000000384b157223 */ /* 0x000fe40000000015 */
[C---:B------:R-:W-:Y:S02]  /*1c30*/  FFMA R26, R44.reuse, R43, R40 ;  /* 0x0000002b2c1a7223 */ /* 0x040fe40000000028 */
[----:B------:R-:W-:-:S02]  /*1c40*/  FFMA R13, R44, R51, R13 ;  /* 0x000000332c0d7223 */ /* 0x000fc4000000000d */
[C---:B------:R-:W-:Y:S02]  /*1c50*/  FFMA R17, R44.reuse, R15, R45 ;  /* 0x0000000f2c117223 */ /* 0x040fe4000000002d */
[C---:B------:R-:W-:Y:S02]  /*1c60*/  FFMA R16, R44.reuse, R19, R16 ;  /* 0x000000132c107223 */ /* 0x040fe40000000010 */
[C---:B------:R-:W-:Y:S02]  /*1c70*/  FFMA R20, R44.reuse, R23, R20 ;  /* 0x000000172c147223 */ /* 0x040fe40000000014 */
[----:B------:R-:W-:Y:S02]  /*1c80*/  FFMA R24, R44, R27, R24 ;  /* 0x0000001b2c187223 */ /* 0x000fe40000000018 */
[C---:B------:R-:W-:Y:S01]  /*1c90*/  FFMA R31, R12.reuse, R43, R42 ;  /* 0x0000002b0c1f7223 */ /* 0x040fe2000000002a */
[----:B------:R-:W-:Y:S01]  /*1ca0*/  LDS.128 R44, [R71+0x6b20] ;  /* 0x006b2000472c7984 */ /* 0x000fe20000000c00 */
[----:B------:R-:W-:-:S02]  /*1cb0*/  FFMA R25, R12, R51, R50 ;  /* 0x000000330c197223 */ /* 0x000fc40000000032 */
[----:B------:R-:W-:Y:S01]  /*1cc0*/  FFMA R56, R73, R56, R48 ;  /* 0x0000003849387223 */ /* 0x000fe20000000030 */
[----:B------:R-:W0:Y:S04]  /*1cd0*/  LDS.128 R40, [R71+0x6720] ;  /* 0x0067200047287984 */ /* 0x000e280000000c00 */
[----:B------:R-:W1:Y:S01]  /*1ce0*/  LDS.128 R48, [R71+0x6f20] ;  /* 0x006f200047307984 */ /* 0x000e620000000c00 */
[----:B------:R-:W-:Y:S02]  /*1cf0*/  FFMA R14, R12, R15, R14 ;  /* 0x0000000f0c0e7223 */ /* 0x000fe4000000000e */
[C---:B--2---:R-:W-:Y:S02]  /*1d00*/  FFMA R74, R32.reuse, R75, R74 ;  /* 0x0000004b204a7223 */ /* 0x044fe4000000004a */
[----:B------:R-:W-:-:S02]  /*1d10*/  FFMA R72, R32, R73, R72 ;  /* 0x0000004920487223 */ /* 0x000fc40000000048 */
[-C--:B------:R-:W-:Y:S02]  /*1d20*/  FFMA R21, R30, R57.reuse, R21 ;  /* 0x000000391e157223 */ /* 0x080fe40000000015 */
[----:B------:R-:W-:Y:S02]  /*1d30*/  FFMA R56, R28, R57, R56 ;  /* 0x000000391c387223 */ /* 0x000fe40000000038 */
[C---:B---3--:R-:W-:Y:S02]  /*1d40*/  FFMA R13, R75.reuse, R60, R13 ;  /* 0x0000003c4b0d7223 */ /* 0x048fe4000000000d */
[-C--:B----4-:R-:W-:Y:S02]  /*1d50*/  FFMA R17, R75, R36.reuse, R17 ;  /* 0x000000244b117223 */ /* 0x090fe40000000011 */
[----:B------:R-:W-:Y:S02]  /*1d60*/  FFMA R14, R73, R36, R14 ;  /* 0x00000024490e7223 */ /* 0x000fe4000000000e */
[-C--:B------:R-:W-:Y:S01]  /*1d70*/  FFMA R32, R30, R33.reuse, R74 ;  /* 0x000000211e207223 */ /* 0x080fe2000000004a */
[----:B------:R-:W-:Y:S01]  /*1d80*/  LDS R36, [R69.X4+0x119c] ;  /* 0x00119c0045247984 */ /* 0x000fe20000004800 */
[----:B------:R-:W-:-:S02]  /*1d90*/  FFMA R72, R28, R33, R72 ;  /* 0x000000211c487223 */ /* 0x000fc40000000048 */
[-C--:B------:R-:W-:Y:S01]  /*1da0*/  FFMA R33, R77, R58.reuse, R21 ;  /* 0x0000003a4d217223 */ /* 0x080fe20000000015 */
[----:B------:R-:W-:Y:S01]  /*1db0*/  LDS R74, [R69.X4+0x14ac] ;  /* 0x0014ac00454a7984 */ /* 0x000fe20000004800 */
[C---:B------:R-:W-:Y:S02]  /*1dc0*/  FFMA R13, R30.reuse, R61, R13 ;  /* 0x0000003d1e0d7223 */ /* 0x040fe4000000000d */
[-C--:B------:R-:W-:Y:S02]  /*1dd0*/  FFMA R17, R30, R37.reuse, R17 ;  /* 0x000000251e117223 */ /* 0x080fe40000000011 */
[----:B------:R-:W-:Y:S02]  /*1de0*/  FFMA R14, R28, R37, R14 ;  /* 0x000000251c0e7223 */ /* 0x000fe4000000000e */
[----:B------:R-:W-:Y:S02]  /*1df0*/  FFMA R58, R29, R58, R56 ;  /* 0x0000003a1d3a7223 */ /* 0x000fe40000000038 */
[----:B------:R-:W2:Y:S01]  /*1e00*/  LDS R56, [R69.X4+0x10d8] ;  /* 0x0010d80045387984 */ /* 0x000ea20000004800 */
[----:B------:R-:W-:-:S02]  /*1e10*/  FFMA R26, R75, R52, R26 ;  /* 0x000000344b1a7223 */ /* 0x000fc4000000001a */
[----:B------:R-:W-:Y:S02]  /*1e20*/  FFMA R31, R73, R52, R31 ;  /* 0x00000034491f7223 */ /* 0x000fe4000000001f */
[C---:B------:R-:W-:Y:S02]  /*1e30*/  FFMA R37, R77.reuse, R38, R17 ;  /* 0x000000264d257223 */ /* 0x040fe40000000011 */
[C---:B------:R-:W-:Y:S02]  /*1e40*/  FFMA R18, R12.reuse, R19, R18 ;  /* 0x000000130c127223 */ /* 0x040fe40000000012 */
[C---:B------:R-:W-:Y:S02]  /*1e50*/  FFMA R23, R12.reuse, R23, R22 ;  /* 0x000000170c177223 */ /* 0x040fe40000000016 */
[----:B------:R-:W-:Y:S02]  /*1e60*/  FFMA R27, R12, R27, R83 ;  /* 0x0000001b0c1b7223 */ /* 0x000fe40000000053 */
[----:B------:R-:W-:Y:S01]  /*1e70*/  FFMA R57, R77, R62, R13 ;  /* 0x0000003e4d397223 */ /* 0x000fe2000000000d */
[----:B------:R-:W-:Y:S01]  /*1e80*/  LDS R83, [R69.X4+0x1c54] ;  /* 0x001c540045537984 */ /* 0x000fe20000004800 */
[----:B------:R-:W-:-:S02]  /*1e90*/  FFMA R38, R29, R38, R14 ;  /* 0x000000261d267223 */ /* 0x000fc4000000000e */
[----:B------:R-:W-:Y:S01]  /*1ea0*/  FFMA R25, R73, R60, R25 ;  /* 0x0000003c49197223 */ /* 0x000fe20000000019 */
[----:B------:R-:W3:Y:S01]  /*1eb0*/  LDS.128 R12, [R71+0x6230] ;  /* 0x00623000470c7984 */ /* 0x000ee20000000c00 */
[-C--:B------:R-:W-:Y:S02]  /*1ec0*/  FFMA R32, R77, R34.reuse, R32 ;  /* 0x000000224d207223 */ /* 0x080fe40000000020 */
[-C--:B------:R-:W-:Y:S02]  /*1ed0*/  FFMA R26, R30, R53.reuse, R26 ;  /* 0x000000351e1a7223 */ /* 0x080fe4000000001a */
[C---:B------:R-:W-:Y:S02]  /*1ee0*/  FFMA R31, R28.reuse, R53, R31 ;  /* 0x000000351c1f7223 */ /* 0x040fe4000000001f */
[----:B------:R-:W-:Y:S01]  /*1ef0*/  FFMA R34, R29, R34, R72 ;  /* 0x000000221d227223 */ /* 0x000fe20000000048 */
[----:B------:R-:W4:Y:S01]  /*1f00*/  LDS R53, [R69.X4+0x1324] ;  /* 0x0013240045357984 */ /* 0x000f220000004800 */
[----:B------:R-:W-:-:S03]  /*1f10*/  FFMA R25, R28, R61, R25 ;  /* 0x0000003d1c197223 */ /* 0x000fc60000000019 */
[----:B------:R-:W5:Y:S01]  /*1f20*/  LDS R72, [R69.X4+0x13e8] ;  /* 0x0013e80045487984 */ /* 0x000f620000004800 */
[----:B------:R-:W-:Y:S02]  /*1f30*/  FFMA R62, R29, R62, R25 ;  /* 0x0000003e1d3e7223 */ /* 0x000fe40000000019 */
[-C--:B0-----:R-:W-:Y:S02]  /*1f40*/  FFMA R16, R75, R40.reuse, R16 ;  /* 0x000000284b107223 */ /* 0x081fe40000000010 */
[----:B------:R-:W-:Y:S02]  /*1f50*/  FFMA R18, R73, R40, R18 ;  /* 0x0000002849127223 */ /* 0x000fe40000000012 */
[C---:B------:R-:W-:Y:S02]  /*1f60*/  FFMA R25, R75.reuse, R44, R20 ;  /* 0x0000002c4b197223 */ /* 0x040fe40000000014 */
[----:B-1----:R-:W-:Y:S02]  /*1f70*/  FFMA R24, R75, R48, R24 ;  /* 0x000000304b187223 */ /* 0x002fe40000000018 */
[C---:B------:R-:W-:Y:S01]  /*1f80*/  FFMA R44, R73.reuse, R44, R23 ;  /* 0x0000002c492c7223 */ /* 0x040fe20000000017 */
[----:B------:R-:W-:Y:S01]  /*1f90*/  LDS R75, [R69.X4+0x2274] ;  /* 0x00227400454b7984 */ /* 0x000fe20000004800 */
[----:B------:R-:W-:-:S02]  /*1fa0*/  FFMA R27, R73, R48, R27 ;  /* 0x00000030491b7223 */ /* 0x000fc4000000001b */
[-C--:B------:R-:W-:Y:S01]  /*1fb0*/  FFMA R21, R30, R41.reuse, R16 ;  /* 0x000000291e157223 */ /* 0x080fe20000000010 */
[----:B------:R-:W-:Y:S01]  /*1fc0*/  LDS R73, [R69.X4+0x21b0] ;  /* 0x0021b00045497984 */ /* 0x000fe20000004800 */
[----:B------:R-:W-:Y:S02]  /*1fd0*/  FFMA R22, R28, R41, R18 ;  /* 0x000000291c167223 */ /* 0x000fe40000000012 */
[C---:B------:R-:W-:Y:S01]  /*1fe0*/  FFMA R25, R30.reuse, R45, R25 ;  /* 0x0000002d1e197223 */ /* 0x040fe20000000019 */
[----:B------:R-:W0:Y:S01]  /*1ff0*/  LDS.128 R16, [R71+0x6630] ;  /* 0x0066300047107984 */ /* 0x000e220000000c00 */
[----:B------:R-:W-:Y:S02]  /*2000*/  FFMA R24, R30, R49, R24 ;  /* 0x000000311e187223 */ /* 0x000fe40000000018 */
[C---:B------:R-:W-:Y:S02]  /*2010*/  FFMA R40, R28.reuse, R45, R44 ;  /* 0x0000002d1c287223 */ /* 0x040fe4000000002c */
[----:B------:R-:W-:-:S02]  /*2020*/  FFMA R61, R28, R49, R27 ;  /* 0x000000311c3d7223 */ /* 0x000fc4000000001b */
[C---:B------:R-:W-:Y:S02]  /*2030*/  FFMA R41, R77.reuse, R42, R21 ;  /* 0x0000002a4d297223 */ /* 0x040fe40000000015 */
[----:B------:R-:W-:Y:S02]  /*2040*/  FFMA R52, R77, R54, R26 ;  /* 0x000000364d347223 */ /* 0x000fe4000000001a */
[----:B------:R-:W-:Y:S02]  /*2050*/  FFMA R42, R29, R42, R22 ;  /* 0x0000002a1d2a7223 */ /* 0x000fe40000000016 */
[C---:B------:R-:W-:Y:S01]  /*2060*/  FFMA R44, R77.reuse, R46, R25 ;  /* 0x0000002e4d2c7223 */ /* 0x040fe20000000019 */
[----:B------:R-:W1:Y:S01]  /*2070*/  LDS.128 R20, [R71+0x6a30] ;  /* 0x006a300047147984 */ /* 0x000e620000000c00 */
[----:B------:R-:W-:Y:S02]  /*2080*/  FFMA R45, R77, R50, R24 ;  /* 0x000000324d2d7223 */ /* 0x000fe40000000018 */
[C---:B------:R-:W-:Y:S01]  /*2090*/  FFMA R54, R29.reuse, R54, R31 ;  /* 0x000000361d367223 */ /* 0x040fe2000000001f */
[----:B------:R-:W0:Y:S01]  /*20a0*/  LDS.128 R24, [R71+0x6e30] ;  /* 0x006e300047187984 */ /* 0x000e220000000c00 */
[----:B------:R-:W-:-:S02]  /*20b0*/  FFMA R40, R29, R46, R40 ;  /* 0x0000002e1d287223 */ /* 0x000fc40000000028 */
[----:B------:R-:W-:Y:S01]  /*20c0*/  FFMA R61, R29, R50, R61 ;  /* 0x000000321d3d7223 */ /* 0x000fe2000000003d */
[----:B------:R-:W-:Y:S04]  /*20d0*/  LDS R77, [R69.X4+0x1b90] ;  /* 0x001b9000454d7984 */ /* 0x000fe80000004800 */
[----:B------:R-:W0:Y:S01]  /*20e0*/  LDS.128 R28, [R71+0x6330] ;  /* 0x00633000471c7984 */ /* 0x000e220000000c00 */
[-C--:B--2---:R-:W-:Y:S02]  /*20f0*/  FFMA R32, R56, R35.reuse, R32 ;  /* 0x0000002338207223 */ /* 0x084fe40000000020 */
[----:B------:R-:W-:Y:S02]  /*2100*/  FFMA R34, R36, R35, R34 ;  /* 0x0000002324227223 */ /* 0x000fe40000000022 */
[----:B------:R-:W-:-:S02]  /*2110*/  FFMA R49, R56, R39, R37 ;  /* 0x0000002738317223 */ /* 0x000fc40000000025 */
[----:B---3--:R-:W-:Y:S02]  /*2120*/  FFMA R37, R12, R85, R32 ;  /* 0x000000550c257223 */ /* 0x008fe40000000020 */
[----:B------:R-:W-:Y:S02]  /*2130*/  FFMA R50, R56, R59, R33 ;  /* 0x0000003b38327223 */ /* 0x000fe40000000021 */
[----:B----4-:R-:W-:Y:S02]  /*2140*/  FFMA R12, R12, R53, R34 ;  /* 0x000000350c0c7223 */ /* 0x010fe40000000022 */
[----:B------:R-:W2:Y:S01]  /*2150*/  LDS.128 R32, [R71+0x6730] ;  /* 0x0067300047207984 */ /* 0x000ea20000000c00 */
[----:B-----5:R-:W-:Y:S02]  /*2160*/  FFMA R37, R72, R13, R37 ;  /* 0x0000000d48257223 */ /* 0x020fe40000000025 */
[C---:B------:R-:W-:Y:S02]  /*2170*/  FFMA R60, R56.reuse, R55, R52 ;  /* 0x00000037383c7223 */ /* 0x040fe40000000034 */
[----:B------:R-:W-:-:S02]  /*2180*/  FFMA R44, R56, R47, R44 ;  /* 0x0000002f382c7223 */ /* 0x000fc4000000002c */
[C---:B------:R-:W-:Y:S02]  /*2190*/  FFMA R46, R56.reuse, R43, R41 ;  /* 0x0000002b382e7223 */ /* 0x040fe40000000029 */
[----:B------:R-:W-:Y:S02]  /*21a0*/  FFMA R45, R56, R51, R45 ;  /* 0x00000033382d7223 */ /* 0x000fe4000000002d */
[C---:B------:R-:W-:Y:S02]  /*21b0*/  FFMA R55, R36.reuse, R55, R54 ;  /* 0x0000003724377223 */ /* 0x040fe40000000036 */
[----:B------:R-:W-:Y:S02]  /*21c0*/  FFMA R52, R36, R43, R42 ;  /* 0x0000002b24347223 */ /* 0x000fe4000000002a */
[----:B------:R-:W-:Y:S02]  /*21d0*/  FFMA R13, R74, R13, R12 ;  /* 0x0000000d4a0d7223 */ /* 0x000fe4000000000c */
[----:B------:R-:W-:-:S02]  /*21e0*/  FFMA R47, R36, R47, R40 ;  /* 0x0000002f242f7223 */ /* 0x000fc40000000028 */
[C---:B------:R-:W-:Y:S01]  /*21f0*/  FFMA R58, R36.reuse, R59, R58 ;  /* 0x0000003b243a7223 */ /* 0x040fe2000000003a */
[----:B------:R-:W3:Y:S01]  /*2200*/  LDS.128 R40, [R71+0x6b30] ;  /* 0x006b300047287984 */ /* 0x000ee20000000c00 */
[C---:B------:R-:W-:Y:S02]  /*2210*/  FFMA R62, R36.reuse, R63, R62 ;  /* 0x0000003f243e7223 */ /* 0x040fe4000000003e */
[C---:B------:R-:W-:Y:S02]  /*2220*/  FFMA R54, R36.reuse, R39, R38 ;  /* 0x0000002724367223 */ /* 0x040fe40000000026 */
[----:B------:R-:W-:Y:S02]  /*2230*/  FFMA R51, R36, R51, R61 ;  /* 0x0000003324337223 */ /* 0x000fe4000000003d */
[----:B------:R-:W-:Y:S02]  /*2240*/  FFMA R12, R81, R14, R37 ;  /* 0x0000000e510c7223 */ /* 0x000fe40000000025 */
[----:B------:R-:W4:Y:S01]  /*2250*/  LDS.128 R36, [R71+0x6f30] ;  /* 0x006f300047247984 */ /* 0x000f220000000c00 */
[----:B------:R-:W-:-:S02]  /*2260*/  FFMA R48, R56, R63, R57 ;  /* 0x0000003f38307223 */ /* 0x000fc40000000039 */
[-C--:B0-----:R-:W-:Y:S02]  /*2270*/  FFMA R60, R85, R16.reuse, R60 ;  /* 0x00000010553c7223 */ /* 0x081fe4000000003c */
[----:B------:R-:W-:Y:S02]  /*2280*/  FFMA R55, R53, R16, R55 ;  /* 0x0000001035377223 */ /* 0x000fe40000000037 */
[-C--:B-1----:R-:W-:Y:S02]  /*2290*/  FFMA R50, R85, R20.reuse, R50 ;  /* 0x0000001455327223 */ /* 0x082fe40000000032 */
[C---:B------:R-:W-:Y:S02]  /*22a0*/  FFMA R58, R53.reuse, R20, R58 ;  /* 0x00000014353a7223 */ /* 0x040fe4000000003a */
[-C--:B------:R-:W-:Y:S02]  /*22b0*/  FFMA R62, R53, R24.reuse, R62 ;  /* 0x00000018353e7223 */ /* 0x080fe4000000003e */
[----:B------:R-:W-:-:S02]  /*22c0*/  FFMA R48, R85, R24, R48 ;  /* 0x0000001855307223 */ /* 0x000fc40000000030 */
[-C--:B------:R-:W-:Y:S02]  /*22d0*/  FFMA R49, R85, R28.reuse, R49 ;  /* 0x0000001c55317223 */ /* 0x080fe40000000031 */
[----:B------:R-:W-:Y:S02]  /*22e0*/  FFMA R54, R53, R28, R54 ;  /* 0x0000001c35367223 */ /* 0x000fe40000000036 */
[----:B------:R-:W-:Y:S01]  /*22f0*/  FFMA R14, R79, R14, R13 ;  /* 0x0000000e4f0e7223 */ /* 0x000fe2000000000d */
[----:B------:R-:W-:Y:S01]  /*2300*/  LDS R28, [R69.X4+0x1acc] ;  /* 0x001acc00451c7984 */ /* 0x000fe20000004800 */
[-C--:B------:R-:W-:Y:S02]  /*2310*/  FFMA R16, R72, R17.reuse, R60 ;  /* 0x0000001148107223 */ /* 0x080fe4000000003c */
[----:B------:R-:W-:Y:S02]  /*2320*/  FFMA R55, R74, R17, R55 ;  /* 0x000000114a377223 */ /* 0x000fe40000000037 */
[----:B------:R-:W-:-:S02]  /*2330*/  FFMA R20, R72, R21, R50 ;  /* 0x0000001548147223 */ /* 0x000fc40000000032 */
[----:B------:R-:W-:Y:S02]  /*2340*/  FFMA R58, R74, R21, R58 ;  /* 0x000000154a3a7223 */ /* 0x000fe4000000003a */
[-C--:B------:R-:W-:Y:S02]  /*2350*/  FFMA R24, R72, R25.reuse, R48 ;  /* 0x0000001948187223 */ /* 0x080fe40000000030 */
[----:B------:R-:W-:Y:S02]  /*2360*/  FFMA R17, R74, R25, R62 ;  /* 0x000000194a117223 */ /* 0x000fe4000000003e */
[-C--:B------:R-:W-:Y:S01]  /*2370*/  FFMA R13, R72, R29.reuse, R49 ;  /* 0x0000001d480d7223 */ /* 0x080fe20000000031 */
[----:B------:R-:W-:Y:S01]  /*2380*/  LDS R25, [R69.X4+0x1880] ;  /* 0x0018800045197984 */ /* 0x000fe20000004800 */
[----:B------:R-:W-:-:S03]  /*2390*/  FFMA R21, R74, R29, R54 ;  /* 0x0000001d4a157223 */ /* 0x000fc60000000036 */
[----:B------:R-:W-:Y:S01]  /*23a0*/  LDS R29, [R69.X4+0x1944] ;  /* 0x00194400451d7984 */ /* 0x000fe20000004800 */
[----:B------:R-:W-:-:S03]  /*23b0*/  FFMA R13, R81, R30, R13 ;  /* 0x0000001e510d7223 */ /* 0x000fc6000000000d */
[----:B------:R-:W0:Y:S01]  /*23c0*/  LDS.128 R60, [R71+0x6240] ;  /* 0x00624000473c7984 */ /* 0x000e220000000c00 */
[----:B------:R-:W-:-:S03]  /*23d0*/  FFMA R21, R79, R30, R21 ;  /* 0x0000001e4f157223 */ /* 0x000fc60000000015 */
[----:B------:R-:W1:Y:S01]  /*23e0*/  LDS R30, [R69.X4+0x1a08] ;  /* 0x001a0800451e7984 */ /* 0x000e620000004800 */
[-C--:B------:R-:W-:Y:S02]  /*23f0*/  FFMA R20, R81, R22.reuse, R20 ;  /* 0x0000001651147223 */ /* 0x080fe40000000014 */
[----:B------:R-:W-:Y:S02]  /*2400*/  FFMA R22, R79, R22, R58 ;  /* 0x000000164f167223 */ /* 0x000fe4000000003a */
[----:B------:R-:W5:Y:S01]  /*2410*/  LDS.128 R56, [R71+0x6640] ;  /* 0x0066400047387984 */ /* 0x000f620000000c00 */
[-C--:B--2---:R-:W-:Y:S02]  /*2420*/  FFMA R46, R85, R32.reuse, R46 ;  /* 0x00000020552e7223 */ /* 0x084fe4000000002e */
[----:B------:R-:W-:Y:S02]  /*2430*/  FFMA R52, R53, R32, R52 ;  /* 0x0000002035347223 */ /* 0x000fe40000000034 */
[----:B------:R-:W-:-:S02]  /*2440*/  FFMA R32, R72, R33, R46 ;  /* 0x0000002148207223 */ /* 0x000fc4000000002e */
[----:B------:R-:W-:Y:S02]  /*2450*/  FFMA R52, R74, R33, R52 ;  /* 0x000000214a347223 */ /* 0x000fe40000000034 */
[-C--:B---3--:R-:W-:Y:S02]  /*2460*/  FFMA R44, R85, R40.reuse, R44 ;  /* 0x00000028552c7223 */ /* 0x088fe4000000002c */
[C---:B------:R-:W-:Y:S02]  /*2470*/  FFMA R47, R53.reuse, R40, R47 ;  /* 0x00000028352f7223 */ /* 0x040fe4000000002f */
[----:B----4-:R-:W-:Y:S02]  /*2480*/  FFMA R51, R53, R36, R51 ;  /* 0x0000002435337223 */ /* 0x010fe40000000033 */
[C---:B------:R-:W-:Y:S02]  /*2490*/  FFMA R16, R81.reuse, R18, R16 ;  /* 0x0000001251107223 */ /* 0x040fe40000000010 */
[----:B------:R-:W-:-:S02]  /*24a0*/  FFMA R24, R81, R26, R24 ;  /* 0x0000001a51187223 */ /* 0x000fc40000000018 */
[----:B------:R-:W-:Y:S02]  /*24b0*/  FFMA R17, R79, R26, R17 ;  /* 0x0000001a4f117223 */ /* 0x000fe40000000011 */
[----:B------:R-:W-:Y:S02]  /*24c0*/  FFMA R32, R81, R34, R32 ;  /* 0x0000002251207223 */ /* 0x000fe40000000020 */
[----:B------:R-:W-:Y:S02]  /*24d0*/  FFMA R45, R85, R36, R45 ;  /* 0x00000024552d7223 */ /* 0x000fe4000000002d */
[C---:B------:R-:W-:Y:S02]  /*24e0*/  FFMA R18, R79.reuse, R18, R55 ;  /* 0x000000124f127223 */ /* 0x040fe40000000037 */
[----:B------:R-:W-:Y:S02]  /*24f0*/  FFMA R34, R79, R34, R52 ;  /* 0x000000224f227223 */ /* 0x000fe40000000034 */
[-C--:B------:R-:W-:Y:S01]  /*2500*/  FFMA R26, R72, R41.reuse, R44 ;  /* 0x00000029481a7223 */ /* 0x080fe2000000002c */
[----:B------:R-:W2:Y:S01]  /*2510*/  LDS.128 R52, [R71+0x6a40] ;  /* 0x006a400047347984 */ /* 0x000ea20000000c00 */
[----:B------:R-:W-:-:S02]  /*2520*/  FFMA R41, R74, R41, R47 ;  /* 0x000000294a297223 */ /* 0x000fc4000000002f */
[-C--:B------:R-:W-:Y:S02]  /*2530*/  FFMA R51, R74, R37.reuse, R51 ;  /* 0x000000254a337223 */ /* 0x080fe40000000033 */
[----:B------:R-:W-:Y:S02]  /*2540*/  FFMA R72, R72, R37, R45 ;  /* 0x0000002548487223 */ /* 0x000fe4000000002d */
[-C--:B------:R-:W-:Y:S01]  /*2550*/  FFMA R26, R81, R42.reuse, R26 ;  /* 0x0000002a511a7223 */ /* 0x080fe2000000001a */
[----:B------:R-:W3:Y:S01]  /*2560*/  LDS.128 R44, [R71+0x6e40] ;  /* 0x006e4000472c7984 */ /* 0x000ee20000000c00 */
[C---:B------:R-:W-:Y:S02]  /*2570*/  FFMA R42, R79.reuse, R42, R41 ;  /* 0x0000002a4f2a7223 */ /* 0x040fe40000000029 */
[----:B------:R-:W-:Y:S02]  /*2580*/  FFMA R79, R79, R38, R51 ;  /* 0x000000264f4f7223 */ /* 0x000fe40000000033 */
[----:B------:R-:W4:Y:S01]  /*2590*/  LDS.128 R48, [R71+0x6340] ;  /* 0x0063400047307984 */ /* 0x000f220000000c00 */
[----:B------:R-:W-:-:S02]  /*25a0*/  FFMA R37, R78, R23, R20 ;  /* 0x000000174e257223 */ /* 0x000fc40000000014 */
[-C--:B------:R-:W-:Y:S02]  /*25b0*/  FFMA R41, R78, R15.reuse, R12 ;  /* 0x0000000f4e297223 */ /* 0x080fe4000000000c */
[----:B------:R-:W-:Y:S02]  /*25c0*/  FFMA R20, R76, R15, R14 ;  /* 0x0000000f4c147223 */ /* 0x000fe4000000000e */
[----:B------:R-:W-:Y:S02]  /*25d0*/  FFMA R33, R78, R31, R13 ;  /* 0x0000001f4e217223 */ /* 0x000fe4000000000d */
[----:B------:R-:W2:Y:S01]  /*25e0*/  LDS.128 R12, [R71+0x6740] ;  /* 0x00674000470c7984 */ /* 0x000ea20000000c00 */
[C---:B0-----:R-:W-:Y:S02]  /*25f0*/  FFMA R41, R60.reuse, R25, R41 ;  /* 0x000000193c297223 */ /* 0x041fe40000000029 */
[----:B------:R-:W-:Y:S02]  /*2600*/  FFMA R20, R60, R29, R20 ;  /* 0x0000001d3c147223 */ /* 0x000fe40000000014 */
[----:B-1----:R-:W-:-:S02]  /*2610*/  FFMA R41, R30, R61, R41 ;  /* 0x0000003d1e297223 */ /* 0x002fc40000000029 */
[----:B------:R-:W-:Y:S02]  /*2620*/  FFMA R20, R28, R61, R20 ;  /* 0x0000003d1c147223 */ /* 0x000fe40000000014 */
[-C--:B------:R-:W-:Y:S02]  /*2630*/  FFMA R16, R78, R19.reuse, R16 ;  /* 0x000000134e107223 */ /* 0x080fe40000000010 */
[----:B------:R-:W-:Y:S02]  /*2640*/  FFMA R18, R76, R19, R18 ;  /* 0x000000134c127223 */ /* 0x000fe40000000012 */
[-C--:B------:R-:W-:Y:S02]  /*2650*/  FFMA R32, R78, R35.reuse, R32 ;  /* 0x000000234e207223 */ /* 0x080fe40000000020 */
[----:B------:R-:W-:Y:S02]  /*2660*/  FFMA R34, R76, R35, R34 ;  /* 0x000000234c227223 */ /* 0x000fe40000000022 */
[----:B------:R-:W-:-:S02]  /*2670*/  FFMA R60, R77, R62, R41 ;  /* 0x0000003e4d3c7223 */ /* 0x000fc40000000029 */
[----:B------:R-:W-:Y:S02]  /*2680*/  FFMA R72, R81, R38, R72 ;  /* 0x0000002651487223 */ /* 0x000fe40000000048 */
[C---:B------:R-:W-:Y:S02]  /*2690*/  FFMA R40, R76.reuse, R23, R22 ;  /* 0x000000174c287223 */ /* 0x040fe40000000016 */
[C---:B------:R-:W-:Y:S02]  /*26a0*/  FFMA R31, R76.reuse, R31, R21 ;  /* 0x0000001f4c1f7223 */ /* 0x040fe40000000015 */
[----:B------:R-:W-:Y:S02]  /*26b0*/  FFMA R62, R83, R62, R20 ;  /* 0x0000003e533e7223 */ /* 0x000fe40000000014 */
[----:B-----5:R-:W-:Y:S01]  /*26c0*/  FFMA R35, R25, R56, R16 ;  /* 0x0000003819237223 */ /* 0x020fe20000000010 */
[----:B------:R-:W0:Y:S01]  /*26d0*/  LDS.128 R20, [R71+0x6b40] ;  /* 0x006b400047147984 */ /* 0x000e220000000c00 */
[----:B------:R-:W-:-:S02]  /*26e0*/  FFMA R38, R76, R27, R17 ;  /* 0x0000001b4c267223 */ /* 0x000fc40000000011 */
[----:B------:R-:W-:Y:S02]  /*26f0*/  FFMA R56, R29, R56, R18 ;  /* 0x000000381d387223 */ /* 0x000fe40000000012 */
[----:B------:R-:W1:Y:S01]  /*2700*/  LDS.128 R16, [R71+0x6f40] ;  /* 0x006f400047107984 */ /* 0x000e620000000c00 */
[-C--:B------:R-:W-:Y:S02]  /*2710*/  FFMA R35, R30, R57.reuse, R35 ;  /* 0x000000391e237223 */ /* 0x080fe40000000023 */
[----:B------:R-:W-:Y:S02]  /*2720*/  FFMA R56, R28, R57, R56 ;  /* 0x000000391c387223 */ /* 0x000fe40000000038 */
[----:B------:R-:W-:Y:S02]  /*2730*/  FFMA R36, R78, R27, R24 ;  /* 0x0000001b4e247223 */ /* 0x000fe40000000018 */
[-C--:B--2---:R-:W-:Y:S02]  /*2740*/  FFMA R37, R25, R52.reuse, R37 ;  /* 0x0000003419257223 */ /* 0x084fe40000000025 */
[----:B------:R-:W-:-:S02]  /*2750*/  FFMA R40, R29, R52, R40 ;  /* 0x000000341d287223 */ /* 0x000fc40000000028 */
[-C--:B------:R-:W-:Y:S02]  /*2760*/  FFMA R52, R77, R58.reuse, R35 ;  /* 0x0000003a4d347223 */ /* 0x080fe40000000023 */
[----:B------:R-:W-:Y:S02]  /*2770*/  FFMA R58, R83, R58, R56 ;  /* 0x0000003a533a7223 */ /* 0x000fe40000000038 */
[----:B------:R-:W2:Y:S01]  /*2780*/  LDS R56, [R69.X4+0x1d18] ;  /* 0x001d180045387984 */ /* 0x000ea20000004800 */
[-C--:B---3--:R-:W-:Y:S02]  /*2790*/  FFMA R36, R25, R44.reuse, R36 ;  /* 0x0000002c19247223 */ /* 0x088fe40000000024 */
[----:B------:R-:W-:Y:S02]  /*27a0*/  FFMA R38, R29, R44, R38 ;  /* 0x0000002c1d267223 */ /* 0x000fe40000000026 */
[----:B------:R-:W3:Y:S01]  /*27b0*/  LDS R44, [R69.X4+0x1ddc] ;  /* 0x001ddc00452c7984 */ /* 0x000ee20000004800 */
[----:B----4-:R-:W-:-:S02]  /*27c0*/  FFMA R33, R25, R48, R33 ;  /* 0x0000003019217223 */ /* 0x010fc40000000021 */
[----:B------:R-:W-:Y:S02]  /*27d0*/  FFMA R31, R29, R48, R31 ;  /* 0x000000301d1f7223 */ /* 0x000fe4000000001f */
[-C--:B------:R-:W-:Y:S01]  /*27e0*/  FFMA R37, R30, R53.reuse, R37 ;  /* 0x000000351e257223 */ /* 0x080fe20000000025 */
[----:B------:R-:W-:Y:S01]  /*27f0*/  LDS R48, [R69.X4+0x2028] ;  /* 0x0020280045307984 */ /* 0x000fe20000004800 */
[----:B------:R-:W-:Y:S02]  /*2800*/  FFMA R40, R28, R53, R40 ;  /* 0x000000351c287223 */ /* 0x000fe40000000028 */
[C---:B------:R-:W-:Y:S01]  /*2810*/  FFMA R36, R30.reuse, R45, R36 ;  /* 0x0000002d1e247223 */ /* 0x040fe20000000024 */
[----:B------:R-:W-:Y:S01]  /*2820*/  LDS R53, [R69.X4+0x1f64] ;  /* 0x001f640045357984 */ /* 0x000fe20000004800 */
[-C--:B------:R-:W-:Y:S02]  /*2830*/  FFMA R33, R30, R49.reuse, R33 ;  /* 0x000000311e217223 */ /* 0x080fe40000000021 */
[----:B------:R-:W-:-:S02]  /*2840*/  FFMA R31, R28, R49, R31 ;  /* 0x000000311c1f7223 */ /* 0x000fc4000000001f */
[-C--:B------:R-:W-:Y:S01]  /*2850*/  FFMA R32, R25, R12.reuse, R32 ;  /* 0x0000000c19207223 */ /* 0x080fe20000000020 */
[----:B------:R-:W-:Y:S01]  /*2860*/  LDS R49, [R69.X4+0x1ea0] ;  /* 0x001ea00045317984 */ /* 0x000fe20000004800 */
[----:B------:R-:W-:Y:S02]  /*2870*/  FFMA R34, R29, R12, R34 ;  /* 0x0000000c1d227223 */ /* 0x000fe40000000022 */
[----:B------:R-:W-:Y:S02]  /*2880*/  FFMA R38, R28, R45, R38 ;  /* 0x0000002d1c267223 */ /* 0x000fe40000000026 */
[C---:B------:R-:W-:Y:S02]  /*2890*/  FFMA R57, R77.reuse, R54, R37 ;  /* 0x000000364d397223 */ /* 0x040fe40000000025 */
[----:B------:R-:W-:Y:S02]  /*28a0*/  FFMA R45, R77, R46, R36 ;  /* 0x0000002e4d2d7223 */ /* 0x000fe40000000024 */
[----:B------:R-:W-:-:S02]  /*28b0*/  FFMA R12, R83, R50, R31 ;  /* 0x00000032530c7223 */ /* 0x000fc4000000001f */
[-C--:B------:R-:W-:Y:S02]  /*28c0*/  FFMA R24, R78, R43.reuse, R26 ;  /* 0x0000002b4e187223 */ /* 0x080fe4000000001a */
[----:B------:R-:W-:Y:S02]  /*28d0*/  FFMA R27, R76, R43, R42 ;  /* 0x0000002b4c1b7223 */ /* 0x000fe4000000002a */
[----:B------:R-:W-:Y:S02]  /*28e0*/  FFMA R54, R83, R54, R40 ;  /* 0x0000003653367223 */ /* 0x000fe40000000028 */
[----:B------:R-:W-:Y:S01]  /*28f0*/  FFMA R61, R77, R50, R33 ;  /* 0x000000324d3d7223 */ /* 0x000fe20000000021 */
[----:B------:R-:W-:Y:S01]  /*2900*/  LDS.128 R40, [R71+0x6650] ;  /* 0x0066500047287984 */ /* 0x000fe20000000c00 */
[-C--:B------:R-:W-:Y:S02]  /*2910*/  FFMA R31, R30, R13.reuse, R32 ;  /* 0x0000000d1e1f7223 */ /* 0x080fe40000000020 */
[----:B------:R-:W-:Y:S01]  /*2920*/  FFMA R36, R28, R13, R34 ;  /* 0x0000000d1c247223 */ /* 0x000fe20000000022 */
[----:B------:R-:W-:Y:S01]  /*2930*/  LDS R50, [R69.X4+0x20ec] ;  /* 0x0020ec0045327984 */ /* 0x000fe20000004800 */
[----:B------:R-:W-:-:S03]  /*2940*/  FFMA R26, R78, R39, R72 ;  /* 0x000000274e1a7223 */ /* 0x000fc60000000048 */
[----:B------:R-:W4:Y:S01]  /*2950*/  LDS.128 R32, [R71+0x6250] ;  /* 0x0062500047207984 */ /* 0x000f220000000c00 */
[----:B------:R-:W-:Y:S02]  /*2960*/  FFMA R39, R76, R39, R79 ;  /* 0x000000274c277223 */ /* 0x000fe4000000004f */
[-C--:B------:R-:W-:Y:S02]  /*2970*/  FFMA R13, R77, R14.reuse, R31 ;  /* 0x0000000e4d0d7223 */ /* 0x080fe4000000001f */
[----:B------:R-:W-:Y:S02]  /*2980*/  FFMA R14, R83, R14, R36 ;  /* 0x0000000e530e7223 */ /* 0x000fe40000000024 */
[-C--:B0-----:R-:W-:Y:S02]  /*2990*/  FFMA R31, R25, R20.reuse, R24 ;  /* 0x00000014191f7223 */ /* 0x081fe40000000018 */
[----:B------:R-:W-:Y:S02]  /*29a0*/  FFMA R20, R29, R20, R27 ;  /* 0x000000141d147223 */ /* 0x000fe4000000001b */
[----:B-1----:R-:W-:-:S02]  /*29b0*/  FFMA R36, R25, R16, R26 ;  /* 0x0000001019247223 */ /* 0x002fc4000000001a */
[----:B------:R-:W-:Y:S01]  /*29c0*/  FFMA R39, R29, R16, R39 ;  /* 0x000000101d277223 */ /* 0x000fe20000000027 */
[----:B------:R-:W-:Y:S01]  /*29d0*/  LDS.128 R24, [R71+0x6a50] ;  /* 0x006a500047187984 */ /* 0x000fe20000000c00 */
[-C--:B------:R-:W-:Y:S02]  /*29e0*/  FFMA R16, R30, R21.reuse, R31 ;  /* 0x000000151e107223 */ /* 0x080fe4000000001f */
[----:B------:R-:W-:Y:S02]  /*29f0*/  FFMA R20, R28, R21, R20 ;  /* 0x000000151c147223 */ /* 0x000fe40000000014 */
[-C--:B------:R-:W-:Y:S02]  /*2a00*/  FFMA R36, R30, R17.reuse, R36 ;  /* 0x000000111e247223 */ /* 0x080fe40000000024 */
[----:B------:R-:W-:Y:S02]  /*2a10*/  FFMA R39, R28, R17, R39 ;  /* 0x000000111c277223 */ /* 0x000fe40000000027 */
[----:B------:R-:W0:Y:S01]  /*2a20*/  LDS.128 R28, [R71+0x6e50] ;  /* 0x006e5000471c7984 */ /* 0x000e220000000c00 */
[----:B------:R-:W-:-:S02]  /*2a30*/  FFMA R74, R77, R22, R16 ;  /* 0x000000164d4a7223 */ /* 0x000fc40000000010 */
[----:B------:R-:W-:Y:S02]  /*2a40*/  FFMA R77, R77, R18, R36 ;  /* 0x000000124d4d7223 */ /* 0x000fe40000000024 */
[C---:B------:R-:W-:Y:S02]  /*2a50*/  FFMA R46, R83.reuse, R46, R38 ;  /* 0x0000002e532e7223 */ /* 0x040fe40000000026 */
[C---:B------:R-:W-:Y:S02]  /*2a60*/  FFMA R18, R83.reuse, R18, R39 ;  /* 0x0000001253127223 */ /* 0x040fe40000000027 */
[----:B------:R-:W1:Y:S01]  /*2a70*/  LDS.128 R36, [R71+0x6350] ;  /* 0x0063500047247984 */ /* 0x000e620000000c00 */
[----:B------:R-:W-:Y:S02]  /*2a80*/  FFMA R16, R83, R22, R20 ;  /* 0x0000001653107223 */ /* 0x000fe40000000014 */
[C---:B--2---:R-:W-:Y:S02]  /*2a90*/  FFMA R17, R56.reuse, R59, R52 ;  /* 0x0000003b38117223 */ /* 0x044fe40000000034 */
[----:B------:R-:W-:-:S02]  /*2aa0*/  FFMA R72, R56, R63, R60 ;  /* 0x0000003f38487223 */ /* 0x000fc4000000003c */
[C---:B------:R-:W-:Y:S02]  /*2ab0*/  FFMA R57, R56.reuse, R55, R57 ;  /* 0x0000003738397223 */ /* 0x040fe40000000039 */
[C---:B------:R-:W-:Y:S02]  /*2ac0*/  FFMA R45, R56.reuse, R47, R45 ;  /* 0x0000002f382d7223 */ /* 0x040fe4000000002d */
[C---:B------:R-:W-:Y:S02]  /*2ad0*/  FFMA R22, R56.reuse, R51, R61 ;  /* 0x0000003338167223 */ /* 0x040fe4000000003d */
[C---:B------:R-:W-:Y:S02]  /*2ae0*/  FFMA R21, R56.reuse, R15, R13 ;  /* 0x0000000f38157223 */ /* 0x040fe4000000000d */
[C---:B------:R-:W-:Y:S02]  /*2af0*/  FFMA R20, R56.reuse, R23, R74 ;  /* 0x0000001738147223 */ /* 0x040fe4000000004a */
[----:B------:R-:W-:Y:S01]  /*2b00*/  FFMA R52, R56, R19, R77 ;  /* 0x0000001338347223 */ /* 0x000fe2000000004d */
[----:B------:R-:W-:Y:S01]  /*2b10*/  LDS R74, [R69.X4+0x2338] ;  /* 0x00233800454a7984 */ /* 0x000fe20000004800 */
[----:B---3--:R-:W-:-:S03]  /*2b20*/  FFMA R56, R44, R63, R62 ;  /* 0x0000003f2c387223 */ /* 0x008fc6000000003e */
[----:B------:R-:W2:Y:S01]  /*2b30*/  LDS.128 R60, [R71+0x6750] ;  /* 0x00675000473c7984 */ /* 0x000ea20000000c00 */
[C---:B------:R-:W-:Y:S02]  /*2b40*/  FFMA R55, R44.reuse, R55, R54 ;  /* 0x000000372c377223 */ /* 0x040fe40000000036 */
[C---:B------:R-:W-:Y:S02]  /*2b50*/  FFMA R54, R44.reuse, R47, R46 ;  /* 0x0000002f2c367223 */ /* 0x040fe4000000002e */
[C---:B------:R-:W-:Y:S02]  /*2b60*/  FFMA R47, R44.reuse, R51, R12 ;  /* 0x000000332c2f7223 */ /* 0x040fe4000000000c */
[----:B------:R-:W-:Y:S02]  /*2b70*/  FFMA R46, R44, R15, R14 ;  /* 0x0000000f2c2e7223 */ /* 0x000fe4000000000e */
[----:B------:R-:W3:Y:S01]  /*2b80*/  LDS.128 R12, [R71+0x6b50] ;  /* 0x006b5000470c7984 */ /* 0x000ee20000000c00 */
[----:B----4-:R-:W-:-:S02]  /*2b90*/  FFMA R72, R32, R49, R72 ;  /* 0x0000003120487223 */ /* 0x010fc40000000048 */
[----:B------:R-:W-:Y:S02]  /*2ba0*/  FFMA R17, R49, R40, R17 ;  /* 0x0000002831117223 */ /* 0x000fe40000000011 */
[----:B------:R-:W-:Y:S02]  /*2bb0*/  FFMA R56, R32, R53, R56 ;  /* 0x0000003520387223 */ /* 0x000fe40000000038 */
[----:B------:R-:W-:Y:S02]  /*2bc0*/  FFMA R32, R48, R33, R72 ;  /* 0x0000002130207223 */ /* 0x000fe40000000048 */
[C---:B------:R-:W-:Y:S02]  /*2bd0*/  FFMA R23, R44.reuse, R23, R16 ;  /* 0x000000172c177223 */ /* 0x040fe40000000010 */
[----:B------:R-:W-:Y:S02]  /*2be0*/  FFMA R51, R44, R19, R18 ;  /* 0x000000132c337223 */ /* 0x000fe40000000012 */
[----:B------:R-:W-:-:S02]  /*2bf0*/  FFMA R72, R48, R41, R17 ;  /* 0x0000002930487223 */ /* 0x000fc40000000011 */
[----:B------:R-:W4:Y:S01]  /*2c00*/  LDS.128 R16, [R71+0x6f50] ;  /* 0x006f500047107984 */ /* 0x000f220000000c00 */
[-C--:B0-----:R-:W-:Y:S02]  /*2c10*/  FFMA R45, R49, R28.reuse, R45 ;  /* 0x0000001c312d7223 */ /* 0x081fe4000000002d */
[----:B------:R-:W-:Y:S02]  /*2c20*/  FFMA R54, R53, R28, R54 ;  /* 0x0000001c35367223 */ /* 0x000fe40000000036 */
[-C--:B------:R-:W-:Y:S02]  /*2c30*/  FFMA R28, R48, R29.reuse, R45 ;  /* 0x0000001d301c7223 */ /* 0x080fe4000000002d */
[----:B------:R-:W-:Y:S02]  /*2c40*/  FFMA R29, R50, R29, R54 ;  /* 0x0000001d321d7223 */ /* 0x000fe40000000036 */
[-C--:B------:R-:W-:Y:S02]  /*2c50*/  FFMA R28, R73, R30.reuse, R28 ;  /* 0x0000001e491c7223 */ /* 0x080fe4000000001c */
[----:B------:R-:W-:-:S02]  /*2c60*/  FFMA R29, R75, R30, R29 ;  /* 0x0000001e4b1d7223 */ /* 0x000fc4000000001d */
[----:B------:R-:W0:Y:S01]  /*2c70*/  LDS R30, [R69.X4+0x23fc] ;  /* 0x0023fc00451e7984 */ /* 0x000e220000004800 */
[----:B------:R-:W-:Y:S02]  /*2c80*/  FFMA R58, R44, R59, R58 ;  /* 0x0000003b2c3a7223 */ /* 0x000fe4000000003a */
[-C--:B-1----:R-:W-:Y:S01]  /*2c90*/  FFMA R22, R49, R36.reuse, R22 ;  /* 0x0000002431167223 */ /* 0x082fe20000000016 */
[----:B------:R-:W-:Y:S01]  /*2ca0*/  LDS R59, [R69.X4+0x2584] ;  /* 0x00258400453b7984 */ /* 0x000fe20000004800 */
[C---:B------:R-:W-:Y:S02]  /*2cb0*/  FFMA R47, R53.reuse, R36, R47 ;  /* 0x00000024352f7223 */ /* 0x040fe4000000002f */
[----:B------:R-:W-:Y:S02]  /*2cc0*/  FFMA R58, R53, R40, R58 ;  /* 0x00000028353a7223 */ /* 0x000fe4000000003a */
[-C--:B------:R-:W-:Y:S02]  /*2cd0*/  FFMA R22, R48, R37.reuse, R22 ;  /* 0x0000002530167223 */ /* 0x080fe40000000016 */
[----:B------:R-:W-:-:S02]  /*2ce0*/  FFMA R47, R50, R37, R47 ;  /* 0x00000025322f7223 */ /* 0x000fc4000000002f */
[-C--:B--2---:R-:W-:Y:S02]  /*2cf0*/  FFMA R21, R49, R60.reuse, R21 ;  /* 0x0000003c31157223 */ /* 0x084fe40000000015 */
[----:B------:R-:W-:Y:S02]  /*2d00*/  FFMA R46, R53, R60, R46 ;  /* 0x0000003c352e7223 */ /* 0x000fe4000000002e */
[C---:B------:R-:W-:Y:S02]  /*2d10*/  FFMA R56, R50.reuse, R33, R56 ;  /* 0x0000002132387223 */ /* 0x040fe40000000038 */
[----:B------:R-:W-:Y:S02]  /*2d20*/  FFMA R58, R50, R41, R58 ;  /* 0x00000029323a7223 */ /* 0x000fe4000000003a */
[-C--:B------:R-:W-:Y:S02]  /*2d30*/  FFMA R33, R73, R38.reuse, R22 ;  /* 0x0000002649217223 */ /* 0x080fe40000000016 */
[----:B------:R-:W-:-:S02]  /*2d40*/  FFMA R38, R75, R38, R47 ;  /* 0x000000264b267223 */ /* 0x000fc4000000002f */
[-C--:B------:R-:W-:Y:S02]  /*2d50*/  FFMA R36, R48, R61.reuse, R21 ;  /* 0x0000003d30247223 */ /* 0x080fe40000000015 */
[----:B------:R-:W-:Y:S02]  /*2d60*/  FFMA R41, R50, R61, R46 ;  /* 0x0000003d32297223 */ /* 0x000fe4000000002e */
[-C--:B---3--:R-:W-:Y:S01]  /*2d70*/  FFMA R37, R49, R12.reuse, R20 ;  /* 0x0000000c31257223 */ /* 0x088fe20000000014 */
[----:B------:R-:W-:Y:S01]  /*2d80*/  LDS R61, [R69.X4+0x24c0] ;  /* 0x0024c000453d7984 */ /* 0x000fe20000004800 */
[----:B------:R-:W-:-:S03]  /*2d90*/  FFMA R40, R53, R12, R23 ;  /* 0x0000000c35287223 */ /* 0x000fc60000000017 */
[----:B------:R-:W1:Y:S01]  /*2da0*/  LDS.128 R20, [R71+0x6260] ;  /* 0x0062600047147984 */ /* 0x000e620000000c00 */
[----:B------:R-:W-:-:S03]  /*2db0*/  FFMA R57, R49, R24, R57 ;  /* 0x0000001831397223 */ /* 0x000fc60000000039 */
[----:B------:R-:W2:Y:S01]  /*2dc0*/  LDS.128 R44, [R71+0x6660] ;  /* 0x00666000472c7984 */ /* 0x000ea20000000c00 */
[----:B------:R-:W-:Y:S02]  /*2dd0*/  FFMA R55, R53, R24, R55 ;  /* 0x0000001835377223 */ /* 0x000fe40000000037 */
[----:B------:R-:W-:Y:S02]  /*2de0*/  FFMA R32, R73, R34, R32 ;  /* 0x0000002249207223 */ /* 0x000fe40000000020 */
[C---:B------:R-:W-:Y:S02]  /*2df0*/  FFMA R24, R75.reuse, R42, R58 ;  /* 0x0000002a4b187223 */ /* 0x040fe4000000003a */
[----:B------:R-:W-:Y:S01]  /*2e00*/  FFMA R34, R75, R34, R56 ;  /* 0x000000224b227223 */ /* 0x000fe20000000038 */
[----:B------:R-:W3:Y:S04]  /*2e10*/  LDS R58, [R69.X4+0x2648] ;  /* 0x00264800453a7984 */ /* 0x000ee80000004800 */
[----:B------:R-:W5:Y:S01]  /*2e20*/  LDS R56, [R69.X4+0x270c] ;  /* 0x00270c0045387984 */ /* 0x000f620000004800 */
[----:B------:R-:W-:-:S02]  /*2e30*/  FFMA R57, R48, R25, R57 ;  /* 0x0000001930397223 */ /* 0x000fc40000000039 */
[----:B------:R-:W-:Y:S02]  /*2e40*/  FFMA R55, R50, R25, R55 ;  /* 0x0000001932377223 */ /* 0x000fe40000000037 */
[-C--:B----4-:R-:W-:Y:S02]  /*2e50*/  FFMA R52, R49, R16.reuse, R52 ;  /* 0x0000001031347223 */ /* 0x090fe40000000034 */
[----:B------:R-:W-:Y:S02]  /*2e60*/  FFMA R51, R53, R16, R51 ;  /* 0x0000001035337223 */ /* 0x000fe40000000033 */
[----:B------:R-:W-:Y:S02]  /*2e70*/  FFMA R25, R73, R26, R57 ;  /* 0x0000001a49197223 */ /* 0x000fe40000000039 */
[C---:B------:R-:W-:Y:S01]  /*2e80*/  FFMA R37, R48.reuse, R13, R37 ;  /* 0x0000000d30257223 */ /* 0x040fe20000000025 */
[----:B------:R-:W4:Y:S01]  /*2e90*/  LDS R57, [R69.X4+0x27d0] ;  /* 0x0027d00045397984 */ /* 0x000f220000004800 */
[----:B------:R-:W-:-:S02]  /*2ea0*/  FFMA R16, R48, R17, R52 ;  /* 0x0000001130107223 */ /* 0x000fc40000000034 */
[----:B------:R-:W-:Y:S02]  /*2eb0*/  FFMA R26, R75, R26, R55 ;  /* 0x0000001a4b1a7223 */ /* 0x000fe40000000037 */
[C---:B------:R-:W-:Y:S01]  /*2ec0*/  FFMA R13, R50.reuse, R13, R40 ;  /* 0x0000000d320d7223 */ /* 0x040fe20000000028 */
[----:B------:R-:W-:Y:S01]  /*2ed0*/  LDS.128 R52, [R71+0x6e60] ;  /* 0x006e600047347984 */ /* 0x000fe20000000c00 */
[----:B------:R-:W-:-:S03]  /*2ee0*/  FFMA R17, R50, R17, R51 ;  /* 0x0000001132117223 */ /* 0x000fc60000000033 */
[----:B------:R-:W3:Y:S01]  /*2ef0*/  LDS.128 R48, [R71+0x6a60] ;  /* 0x006a600047307984 */ /* 0x000ee20000000c00 */
[----:B------:R-:W-:Y:S02]  /*2f00*/  FFMA R12, R75, R62, R41 ;  /* 0x0000003e4b0c7223 */ /* 0x000fe40000000029 */
[----:B------:R-:W-:Y:S01]  /*2f10*/  FFMA R72, R73, R42, R72 ;  /* 0x0000002a49487223 */ /* 0x000fe20000000048 */
[----:B------:R-:W3:Y:S01]  /*2f20*/  LDS R41, [R69.X4+0x2894] ;  /* 0x0028940045297984 */ /* 0x000ee20000004800 */
[----:B------:R-:W-:-:S03]  /*2f30*/  FFMA R76, R75, R14, R13 ;  /* 0x0000000e4b4c7223 */ /* 0x000fc6000000000d */
[----:B------:R-:W3:Y:S01]  /*2f40*/  LDS R42, [R69.X4+0x2958] ;  /* 0x00295800452a7984 */ /* 0x000ee20000004800 */
[----:B------:R-:W-:-:S03]  /*2f50*/  FFMA R37, R73, R14, R37 ;  /* 0x0000000e49257223 */ /* 0x000fc60000000025 */
[----:B------:R-:W4:Y:S01]  /*2f60*/  LDS R40, [R69.X4+0x2a1c] ;  /* 0x002a1c0045287984 */ /* 0x000f220000004800 */
[-C--:B------:R-:W-:Y:S02]  /*2f70*/  FFMA R60, R73, R18.reuse, R16 ;  /* 0x00000012493c7223 */ /* 0x080fe40000000010 */
[----:B------:R-:W-:Y:S02]  /*2f80*/  FFMA R75, R75, R18, R17 ;  /* 0x000000124b4b7223 */ /* 0x000fe40000000011 */
[----:B------:R-:W-:Y:S02]  /*2f90*/  FFMA R16, R74, R27, R25 ;  /* 0x0000001b4a107223 */ /* 0x000fe40000000019 */
[C---:B0-----:R-:W-:Y:S02]  /*2fa0*/  FFMA R14, R30.reuse, R43, R24 ;  /* 0x0000002b1e0e7223 */ /* 0x041fe40000000018 */
[----:B------:R-:W-:Y:S02]  /*2fb0*/  FFMA R18, R30, R27, R26 ;  /* 0x0000001b1e127223 */ /* 0x000fe4000000001a */
[----:B------:R-:W0:Y:S01]  /*2fc0*/  LDS.128 R24, [R71+0x6360] ;  /* 0x0063600047187984 */ /* 0x000e220000000c00 */
[----:B------:R-:W-:-:S02]  /*2fd0*/  FFMA R13, R74, R35, R32 ;  /* 0x000000234a0d7223 */ /* 0x000fc40000000020 */
[----:B------:R-:W-:Y:S02]  /*2fe0*/  FFMA R72, R74, R43, R72 ;  /* 0x0000002b4a487223 */ /* 0x000fe40000000048 */
[----:B------:R-:W-:Y:S02]  /*2ff0*/  FFMA R36, R73, R62, R36 ;  /* 0x0000003e49247223 */ /* 0x000fe40000000024 */
[----:B-1----:R-:W-:Y:S02]  /*3000*/  FFMA R13, R20, R61, R13 ;  /* 0x0000003d140d7223 */ /* 0x002fe4000000000d */
[-C--:B--2---:R-:W-:Y:S02]  /*3010*/  FFMA R72, R61, R44.reuse, R72 ;  /* 0x0000002c3d487223 */ /* 0x084fe40000000048 */
[----:B------:R-:W-:Y:S02]  /*3020*/  FFMA R14, R59, R44, R14 ;  /* 0x0000002c3b0e7223 */ /* 0x000fe4000000000e */
[C---:B------:R-:W-:Y:S01]  /*3030*/  FFMA R17, R74.reuse, R31, R28 ;  /* 0x0000001f4a117223 */ /* 0x040fe2000000001c */
[----:B------:R-:W-:Y:S01]  /*3040*/  LDS R44, [R69.X4+0x2f78] ;  /* 0x002f7800452c7984 */ /* 0x000fe20000004800 */
[----:B------:R-:W-:-:S02]  /*3050*/  FFMA R32, R74, R39, R33 ;  /* 0x000000274a207223 */ /* 0x000fc40000000021 */
[C---:B------:R-:W-:Y:S02]  /*3060*/  FFMA R28, R74.reuse, R63, R36 ;  /* 0x0000003f4a1c7223 */ /* 0x040fe40000000024 */
[C---:B------:R-:W-:Y:S02]  /*3070*/  FFMA R62, R74.reuse, R15, R37 ;  /* 0x0000000f4a3e7223 */ /* 0x040fe40000000025 */
[----:B------:R-:W-:Y:S02]  /*3080*/  FFMA R60, R74, R19, R60 ;  /* 0x000000134a3c7223 */ /* 0x000fe4000000003c */
[C---:B------:R-:W-:Y:S02]  /*3090*/  FFMA R31, R30.reuse, R31, R29 ;  /* 0x0000001f1e1f7223 */ /* 0x040fe4000000001d */
[----:B------:R-:W-:Y:S02]  /*30a0*/  FFMA R43, R30, R19, R75 ;  /* 0x000000131e2b7223 */ /* 0x000fe4000000004b */
[----:B---3--:R-:W-:-:S02]  /*30b0*/  FFMA R72, R58, R45, R72 ;  /* 0x0000002d3a487223 */ /* 0x008fc40000000048 */
[C---:B------:R-:W-:Y:S02]  /*30c0*/  FFMA R29, R30.reuse, R63, R12 ;  /* 0x0000003f1e1d7223 */ /* 0x040fe4000000000c */
[----:B------:R-:W-:Y:S02]  /*30d0*/  FFMA R74, R30, R15, R76 ;  /* 0x0000000f1e4a7223 */ /* 0x000fe4000000004c */
[----:B------:R-:W-:Y:S02]  /*30e0*/  FFMA R19, R58, R21, R13 ;  /* 0x000000153a137223 */ /* 0x000fe4000000000d */
[----:B-----5:R-:W-:Y:S02]  /*30f0*/  FFMA R45, R56, R45, R14 ;  /* 0x0000002d382d7223 */ /* 0x020fe4000000000e */
[----:B------:R-:W1:Y:S01]  /*3100*/  LDS.128 R12, [R71+0x6760] ;  /* 0x00676000470c7984 */ /* 0x000e620000000c00 */
[----:B------:R-:W-:-:S04]  /*3110*/  FFMA R34, R30, R35, R34 ;  /* 0x000000231e227223 */ /* 0x000fc80000000022 */
[----:B------:R-:W-:Y:S02]  /*3120*/  FFMA R34, R20, R59, R34 ;  /* 0x0000003b14227223 */ /* 0x000fe40000000022 */
[----:B----4-:R-:W-:Y:S02]  /*3130*/  FFMA R19, R57, R22, R19 ;  /* 0x0000001639137223 */ /* 0x010fe40000000013 */
[----:B------:R-:W-:Y:S02]  /*3140*/  FFMA R34, R56, R21, R34 ;  /* 0x0000001538227223 */ /* 0x000fe40000000022 */
[-C--:B------:R-:W-:Y:S02]  /*3150*/  FFMA R16, R61, R48.reuse, R16 ;  /* 0x000000303d107223 */ /* 0x080fe40000000010 */
[----:B------:R-:W-:Y:S02]  /*3160*/  FFMA R18, R59, R48, R18 ;  /* 0x000000303b127223 */ /* 0x000fe40000000012 */
[----:B------:R-:W-:-:S02]  /*3170*/  FFMA R17, R61, R52, R17 ;  /* 0x000000343d117223 */ /* 0x000fc40000000011 */
[----:B------:R-:W-:Y:S02]  /*3180*/  FFMA R38, R30, R39, R38 ;  /* 0x000000271e267223 */ /* 0x000fe40000000026 */
[----:B------:R-:W-:Y:S02]  /*3190*/  FFMA R34, R41, R22, R34 ;  /* 0x0000001629227223 */ /* 0x000fe40000000022 */
[----:B------:R-:W-:Y:S02]  /*31a0*/  FFMA R63, R57, R46, R72 ;  /* 0x0000002e393f7223 */ /* 0x000fe40000000048 */
[----:B------:R-:W-:Y:S02]  /*31b0*/  FFMA R30, R58, R49, R16 ;  /* 0x000000313a1e7223 */ /* 0x000fe40000000010 */
[----:B------:R-:W-:Y:S02]  /*31c0*/  FFMA R72, R42, R23, R19 ;  /* 0x000000172a487223 */ /* 0x000fe40000000013 */
[----:B------:R-:W-:-:S02]  /*31d0*/  FFMA R49, R56, R49, R18 ;  /* 0x0000003138317223 */ /* 0x000fc40000000012 */
[----:B------:R-:W-:Y:S02]  /*31e0*/  FFMA R33, R58, R53, R17 ;  /* 0x000000353a217223 */ /* 0x000fe40000000011 */
[----:B------:R-:W2:Y:S01]  /*31f0*/  LDS.128 R16, [R71+0x6f60] ;  /* 0x006f600047107984 */ /* 0x000ea20000000c00 */
[----:B------:R-:W-:Y:S02]  /*3200*/  FFMA R75, R40, R23, R34 ;  /* 0x00000017284b7223 */ /* 0x000fe40000000022 */
[----:B------:R-:W-:Y:S01]  /*3210*/  FFMA R45, R41, R46, R45 ;  /* 0x0000002e292d7223 */ /* 0x000fe2000000002d */
[----:B------:R-:W3:Y:S01]  /*3220*/  LDS.128 R20, [R71+0x6b60] ;  /* 0x006b600047147984 */ /* 0x000ee20000000c00 */
[----:B------:R-:W-:Y:S02]  /*3230*/  FFMA R31, R59, R52, R31 ;  /* 0x000000343b1f7223 */ /* 0x000fe4000000001f */
[----:B0-----:R-:W-:Y:S01]  /*3240*/  FFMA R32, R61, R24, R32 ;  /* 0x000000183d207223 */ /* 0x001fe20000000020 */
[----:B------:R-:W-:Y:S01]  /*3250*/  LDS R52, [R69.X4+0x2d2c] ;  /* 0x002d2c0045347984 */ /* 0x000fe20000004800 */
[----:B------:R-:W-:-:S02]  /*3260*/  FFMA R63, R42, R47, R63 ;  /* 0x0000002f2a3f7223 */ /* 0x000fc4000000003f */
[----:B------:R-:W-:Y:S01]  /*3270*/  FFMA R73, R40, R47, R45 ;  /* 0x0000002f28497223 */ /* 0x000fe2000000002d */
[----:B------:R-:W-:Y:S01]  /*3280*/  LDS R46, [R69.X4+0x303c] ;  /* 0x00303c00452e7984 */ /* 0x000fe20000004800 */
[----:B------:R-:W-:Y:S02]  /*3290*/  FFMA R24, R59, R24, R38 ;  /* 0x000000183b187223 */ /* 0x000fe40000000026 */
[----:B------:R-:W-:Y:S01]  /*32a0*/  FFMA R31, R56, R53, R31 ;  /* 0x00000035381f7223 */ /* 0x000fe2000000001f */
[----:B------:R-:W-:Y:S04]  /*32b0*/  LDS R47, [R69.X4+0x2ae0] ;  /* 0x002ae000452f7984 */ /* 0x000fe80000004800 */
[----:B------:R-:W0:Y:S01]  /*32c0*/  LDS.128 R36, [R71+0x6270] ;  /* 0x0062700047247984 */ /* 0x000e220000000c00 */
[----:B------:R-:W-:-:S02]  /*32d0*/  FFMA R33, R57, R54, R33 ;  /* 0x0000003639217223 */ /* 0x000fc40000000021 */
[----:B------:R-:W-:Y:S01]  /*32e0*/  FFMA R31, R41, R54, R31 ;  /* 0x00000036291f7223 */ /* 0x000fe2000000001f */
[----:B------:R-:W-:Y:S04]  /*32f0*/  LDS R45, [R69.X4+0x2ba4] ;  /* 0x002ba400452d7984 */ /* 0x000fe80000004800 */
[----:B------:R-:W4:Y:S01]  /*3300*/  LDS R54, [R69.X4+0x2c68] ;  /* 0x002c680045367984 */ /* 0x000f220000004800 */
[----:B------:R-:W-:Y:S02]  /*3310*/  FFMA R30, R57, R50, R30 ;  /* 0x00000032391e7223 */ /* 0x000fe4000000001e */
[C---:B------:R-:W-:Y:S01]  /*3320*/  FFMA R77, R42.reuse, R55, R33 ;  /* 0x000000372a4d7223 */ /* 0x040fe20000000021 */
[----:B------:R-:W-:Y:S01]  /*3330*/  LDS R53, [R69.X4+0x2eb4] ;  /* 0x002eb40045357984 */ /* 0x000fe20000004800 */
[----:B------:R-:W-:-:S02]  /*3340*/  FFMA R76, R42, R51, R30 ;  /* 0x000000332a4c7223 */ /* 0x000fc4000000001e */
[----:B------:R-:W-:Y:S02]  /*3350*/  FFMA R30, R58, R25, R32 ;  /* 0x000000193a1e7223 */ /* 0x000fe40000000020 */
[----:B------:R-:W5:Y:S01]  /*3360*/  LDS.128 R32, [R71+0x6670] ;  /* 0x0066700047207984 */ /* 0x000f620000000c00 */
[----:B------:R-:W-:Y:S02]  /*3370*/  FFMA R79, R40, R55, R31 ;  /* 0x00000037284f7223 */ /* 0x000fe4000000001f */
[-C--:B-1----:R-:W-:Y:S01]  /*3380*/  FFMA R28, R61, R12.reuse, R28 ;  /* 0x0000000c3d1c7223 */ /* 0x082fe2000000001c */
[----:B------:R-:W1:Y:S01]  /*3390*/  LDS R55, [R69.X4+0x2df0] ;  /* 0x002df00045377984 */ /* 0x000e620000004800 */
[----:B------:R-:W-:Y:S02]  /*33a0*/  FFMA R29, R59, R12, R29 ;  /* 0x0000000c3b1d7223 */ /* 0x000fe4000000001d */
[----:B------:R-:W-:Y:S02]  /*33b0*/  FFMA R49, R41, R50, R49 ;  /* 0x0000003229317223 */ /* 0x000fe40000000031 */
[----:B------:R-:W-:-:S02]  /*33c0*/  FFMA R12, R58, R13, R28 ;  /* 0x0000000d3a0c7223 */ /* 0x000fc4000000001c */
[----:B------:R-:W-:Y:S02]  /*33d0*/  FFMA R50, R57, R26, R30 ;  /* 0x0000001a39327223 */ /* 0x000fe4000000001e */
[C---:B------:R-:W-:Y:S02]  /*33e0*/  FFMA R13, R56.reuse, R13, R29 ;  /* 0x0000000d380d7223 */ /* 0x040fe4000000001d */
[----:B------:R-:W1:Y:S01]  /*33f0*/  LDS.128 R28, [R71+0x6a70] ;  /* 0x006a7000471c7984 */ /* 0x000e620000000c00 */
[----:B------:R-:W-:Y:S02]  /*3400*/  FFMA R24, R56, R25, R24 ;  /* 0x0000001938187223 */ /* 0x000fe40000000018 */
[----:B--2---:R-:W-:Y:S02]  /*3410*/  FFMA R60, R61, R16, R60 ;  /* 0x000000103d3c7223 */ /* 0x004fe4000000003c */
[----:B------:R-:W-:Y:S02]  /*3420*/  FFMA R24, R41, R26, R24 ;  /* 0x0000001a29187223 */ /* 0x000fe40000000018 */
[----:B------:R-:W-:-:S02]  /*3430*/  FFMA R43, R59, R16, R43 ;  /* 0x000000103b2b7223 */ /* 0x000fc4000000002b */
[-C--:B---3--:R-:W-:Y:S02]  /*3440*/  FFMA R62, R61, R20.reuse, R62 ;  /* 0x000000143d3e7223 */ /* 0x088fe4000000003e */
[----:B------:R-:W-:Y:S02]  /*3450*/  FFMA R78, R40, R51, R49 ;  /* 0x00000033284e7223 */ /* 0x000fe40000000031 */
[----:B------:R-:W-:Y:S02]  /*3460*/  FFMA R74, R59, R20, R74 ;  /* 0x000000143b4a7223 */ /* 0x000fe4000000004a */
[-C--:B------:R-:W-:Y:S01]  /*3470*/  FFMA R50, R42, R27.reuse, R50 ;  /* 0x0000001b2a327223 */ /* 0x080fe20000000032 */
[----:B------:R-:W-:Y:S01]  /*3480*/  LDS R59, [R69.X4+0x3100] ;  /* 0x00310000453b7984 */ /* 0x000fe20000004800 */
[----:B------:R-:W-:Y:S02]  /*3490*/  FFMA R51, R40, R27, R24 ;  /* 0x0000001b28337223 */ /* 0x000fe40000000018 */
[-C--:B------:R-:W-:Y:S01]  /*34a0*/  FFMA R60, R58, R17.reuse, R60 ;  /* 0x000000113a3c7223 */ /* 0x080fe2000000003c */
[----:B------:R-:W2:Y:S01]  /*34b0*/  LDS.128 R24, [R71+0x6e70] ;  /* 0x006e700047187984 */ /* 0x000ea20000000c00 */
[----:B------:R-:W-:-:S02]  /*34c0*/  FFMA R43, R56, R17, R43 ;  /* 0x00000011382b7223 */ /* 0x000fc4000000002b */
[-C--:B------:R-:W-:Y:S02]  /*34d0*/  FFMA R62, R58, R21.reuse, R62 ;  /* 0x000000153a3e7223 */ /* 0x080fe4000000003e */
[-C--:B------:R-:W-:Y:S01]  /*34e0*/  FFMA R12, R57, R14.reuse, R12 ;  /* 0x0000000e390c7223 */ /* 0x080fe2000000000c */
[----:B------:R-:W-:Y:S01]  /*34f0*/  LDS R58, [R69.X4+0x3288] ;  /* 0x00328800453a7984 */ /* 0x000fe20000004800 */
[----:B------:R-:W-:Y:S02]  /*3500*/  FFMA R13, R41, R14, R13 ;  /* 0x0000000e290d7223 */ /* 0x000fe4000000000d */
[----:B------:R-:W-:Y:S02]  /*3510*/  FFMA R74, R56, R21, R74 ;  /* 0x00000015384a7223 */ /* 0x000fe4000000004a */
[----:B0-----:R-:W-:Y:S01]  /*3520*/  FFMA R16, R36, R47, R72 ;  /* 0x0000002f24107223 */ /* 0x001fe20000000048 */
[----:B------:R-:W-:Y:S01]  /*3530*/  LDS R56, [R69.X4+0x334c] ;  /* 0x00334c0045387984 */ /* 0x000fe20000004800 */
[----:B------:R-:W-:-:S02]  /*3540*/  FFMA R60, R57, R18, R60 ;  /* 0x00000012393c7223 */ /* 0x000fc4000000003c */
[----:B------:R-:W-:Y:S02]  /*3550*/  FFMA R43, R41, R18, R43 ;  /* 0x00000012292b7223 */ /* 0x000fe4000000002b */
[-C--:B------:R-:W-:Y:S02]  /*3560*/  FFMA R61, R57, R22.reuse, R62 ;  /* 0x00000016393d7223 */ /* 0x080fe4000000003e */
[----:B------:R-:W-:Y:S01]  /*3570*/  FFMA R62, R41, R22, R74 ;  /* 0x00000016293e7223 */ /* 0x000fe2000000004a */
[----:B------:R-:W-:Y:S01]  /*3580*/  LDS R57, [R69.X4+0x31c4] ;  /* 0x0031c40045397984 */ /* 0x000fe20000004800 */
[-C--:B------:R-:W-:Y:S02]  /*3590*/  FFMA R48, R42, R15.reuse, R12 ;  /* 0x0000000f2a307223 */ /* 0x080fe4000000000c */
[----:B------:R-:W-:Y:S02]  /*35a0*/  FFMA R49, R40, R15, R13 ;  /* 0x0000000f28317223 */ /* 0x000fe4000000000d */
[-C--:B------:R-:W-:Y:S01]  /*35b0*/  FFMA R72, R42, R19.reuse, R60 ;  /* 0x000000132a487223 */ /* 0x080fe2000000003c */
[----:B------:R-:W0:Y:S01]  /*35c0*/  LDS.128 R12, [R71+0x6370] ;  /* 0x00637000470c7984 */ /* 0x000e220000000c00 */
[----:B------:R-:W-:-:S02]  /*35d0*/  FFMA R74, R40, R19, R43 ;  /* 0x00000013284a7223 */ /* 0x000fc4000000002b */
[C---:B----4-:R-:W-:Y:S02]  /*35e0*/  FFMA R20, R54.reuse, R37, R16 ;  /* 0x0000002536147223 */ /* 0x050fe40000000010 */
[----:B------:R-:W3:Y:S01]  /*35f0*/  LDS.128 R16, [R71+0x6770] ;  /* 0x0067700047107984 */ /* 0x000ee20000000c00 */
[-C--:B-----5:R-:W-:Y:S02]  /*3600*/  FFMA R63, R47, R32.reuse, R63 ;  /* 0x000000202f3f7223 */ /* 0x0a0fe4000000003f */
[----:B------:R-:W-:Y:S02]  /*3610*/  FFMA R73, R45, R32, R73 ;  /* 0x000000202d497223 */ /* 0x000fe40000000049 */
[----:B-1----:R-:W-:Y:S02]  /*3620*/  FFMA R20, R55, R38, R20 ;  /* 0x0000002637147223 */ /* 0x002fe40000000014 */
[-C--:B------:R-:W-:Y:S02]  /*3630*/  FFMA R63, R54, R33.reuse, R63 ;  /* 0x00000021363f7223 */ /* 0x080fe4000000003f */
[----:B------:R-:W-:-:S02]  /*3640*/  FFMA R33, R52, R33, R73 ;  /* 0x0000002134217223 */ /* 0x000fc40000000049 */
[----:B------:R-:W-:Y:S02]  /*3650*/  FFMA R73, R44, R39, R20 ;  /* 0x000000272c497223 */ /* 0x000fe40000000014 */
[-C--:B------:R-:W-:Y:S02]  /*3660*/  FFMA R20, R47, R28.reuse, R76 ;  /* 0x0000001c2f147223 */ /* 0x080fe4000000004c */
[----:B------:R-:W-:Y:S02]  /*3670*/  FFMA R75, R36, R45, R75 ;  /* 0x0000002d244b7223 */ /* 0x000fe4000000004b */
[-C--:B------:R-:W-:Y:S02]  /*3680*/  FFMA R61, R42, R23.reuse, R61 ;  /* 0x000000172a3d7223 */ /* 0x080fe4000000003d */
[----:B------:R-:W-:Y:S02]  /*3690*/  FFMA R62, R40, R23, R62 ;  /* 0x00000017283e7223 */ /* 0x000fe4000000003e */
[----:B------:R-:W-:Y:S01]  /*36a0*/  FFMA R36, R54, R29, R20 ;  /* 0x0000001d36247223 */ /* 0x000fe20000000014 */
[----:B------:R-:W-:Y:S04]  /*36b0*/  LDS.128 R40, [R71+0x6280] ;  /* 0x0062800047287984 */ /* 0x000fe80000000c00 */
[----:B------:R-:W1:Y:S01]  /*36c0*/  LDS.128 R20, [R71+0x6f70] ;  /* 0x006f700047147984 */ /* 0x000e620000000c00 */
[----:B------:R-:W-:-:S02]  /*36d0*/  FFMA R28, R45, R28, R78 ;  /* 0x0000001c2d1c7223 */ /* 0x000fc4000000004e */
[-C--:B--2---:R-:W-:Y:S02]  /*36e0*/  FFMA R77, R47, R24.reuse, R77 ;  /* 0x000000182f4d7223 */ /* 0x084fe4000000004d */
[----:B------:R-:W-:Y:S02]  /*36f0*/  FFMA R79, R45, R24, R79 ;  /* 0x000000182d4f7223 */ /* 0x000fe4000000004f */
[C---:B------:R-:W-:Y:S02]  /*3700*/  FFMA R75, R52.reuse, R37, R75 ;  /* 0x00000025344b7223 */ /* 0x040fe4000000004b */
[----:B------:R-:W-:Y:S02]  /*3710*/  FFMA R28, R52, R29, R28 ;  /* 0x0000001d341c7223 */ /* 0x000fe4000000001c */
[-C--:B------:R-:W-:Y:S02]  /*3720*/  FFMA R24, R54, R25.reuse, R77 ;  /* 0x0000001936187223 */ /* 0x080fe4000000004d */
[----:B------:R-:W-:-:S02]  /*3730*/  FFMA R25, R52, R25, R79 ;  /* 0x0000001934197223 */ /* 0x000fc4000000004f */
[----:B------:R-:W-:Y:S02]  /*3740*/  FFMA R36, R55, R30, R36 ;  /* 0x0000001e37247223 */ /* 0x000fe40000000024 */
[C---:B------:R-:W-:Y:S02]  /*3750*/  FFMA R75, R53.reuse, R38, R75 ;  /* 0x00000026354b7223 */ /* 0x040fe4000000004b */
[----:B------:R-:W-:Y:S02]  /*3760*/  FFMA R28, R53, R30, R28 ;  /* 0x0000001e351c7223 */ /* 0x000fe4000000001c */
[----:B0-----:R-:W-:Y:S02]  /*3770*/  FFMA R51, R45, R12, R51 ;  /* 0x0000000c2d337223 */ /* 0x001fe40000000033 */
[----:B---3--:R-:W-:Y:S02]  /*3780*/  FFMA R48, R47, R16, R48 ;  /* 0x000000102f307223 */ /* 0x008fe40000000030 */
[----:B------:R-:W-:-:S02]  /*3790*/  FFMA R24, R55, R26, R24 ;  /* 0x0000001a37187223 */ /* 0x000fc40000000018 */
[----:B------:R-:W-:Y:S02]  /*37a0*/  FFMA R25, R53, R26, R25 ;  /* 0x0000001a35197223 */ /* 0x000fe40000000019 */
[----:B------:R-:W-:Y:S02]  /*37b0*/  FFMA R50, R47, R12, R50 ;  /* 0x0000000c2f327223 */ /* 0x000fe40000000032 */
[----:B------:R-:W-:Y:S02]  /*37c0*/  FFMA R75, R46, R39, R75 ;  /* 0x000000272e4b7223 */ /* 0x000fe4000000004b */
[----:B------:R-:W-:Y:S02]  /*37d0*/  FFMA R77, R44, R31, R36 ;  /* 0x0000001f2c4d7223 */ /* 0x000fe40000000024 */
[----:B------:R-:W-:Y:S01]  /*37e0*/  FFMA R51, R52, R13, R51 ;  /* 0x0000000d34337223 */ /* 0x000fe20000000033 */
[----:B------:R-:W0:Y:S01]  /*37f0*/  LDS.128 R36, [R71+0x6680] ;  /* 0x0066800047247984 */ /* 0x000e220000000c00 */
[----:B------:R-:W-:-:S02]  /*3800*/  FFMA R12, R54, R17, R48 ;  /* 0x00000011360c7223 */ /* 0x000fc40000000030 */
[----:B------:R-:W-:Y:S01]  /*3810*/  FFMA R79, R46, R31, R28 ;  /* 0x0000001f2e4f7223 */ /* 0x000fe2000000001c */
[----:B------:R-:W-:Y:S01]  /*3820*/  LDS R48, [R69.X4+0x365c] ;  /* 0x00365c0045307984 */ /* 0x000fe20000004800 */
[----:B------:R-:W-:Y:S02]  /*3830*/  FFMA R50, R54, R13, R50 ;  /* 0x0000000d36327223 */ /* 0x000fe40000000032 */
[-C--:B------:R-:W-:Y:S01]  /*3840*/  FFMA R81, R44, R27.reuse, R24 ;  /* 0x0000001b2c517223 */ /* 0x080fe20000000018 */
[----:B------:R-:W2:Y:S01]  /*3850*/  LDS.128 R28, [R71+0x6a80] ;  /* 0x006a8000471c7984 */ /* 0x000ea20000000c00 */
[----:B------:R-:W-:Y:S02]  /*3860*/  FFMA R83, R46, R27, R25 ;  /* 0x0000001b2e537223 */ /* 0x000fe40000000019 */
[----:B------:R-:W-:Y:S01]  /*3870*/  FFMA R16, R45, R16, R49 ;  /* 0x000000102d107223 */ /* 0x000fe20000000031 */
[----:B------:R-:W3:Y:S01]  /*3880*/  LDS.128 R24, [R71+0x6e80] ;  /* 0x006e800047187984 */ /* 0x000ee20000000c00 */
[----:B------:R-:W-:-:S02]  /*3890*/  FFMA R12, R55, R18, R12 ;  /* 0x00000012370c7223 */ /* 0x000fc4000000000c */
[-C--:B------:R-:W-:Y:S01]  /*38a0*/  FFMA R80, R55, R14.reuse, R50 ;  /* 0x0000000e37507223 */ /* 0x080fe20000000032 */
[----:B------:R-:W4:Y:S01]  /*38b0*/  LDS R49, [R69.X4+0x3410] ;  /* 0x0034100045317984 */ /* 0x000f220000004800 */
[----:B------:R-:W-:-:S03]  /*38c0*/  FFMA R82, R53, R14, R51 ;  /* 0x0000000e35527223 */ /* 0x000fc60000000033 */
[----:B------:R-:W5:Y:S01]  /*38d0*/  LDS R51, [R69.X4+0x34d4] ;  /* 0x0034d40045337984 */ /* 0x000f620000004800 */
[-C--:B------:R-:W-:Y:S02]  /*38e0*/  FFMA R33, R53, R34.reuse, R33 ;  /* 0x0000002235217223 */ /* 0x080fe40000000021 */
[----:B------:R-:W-:Y:S01]  /*38f0*/  FFMA R63, R55, R34, R63 ;  /* 0x00000022373f7223 */ /* 0x000fe2000000003f */
[----:B------:R-:W0:Y:S01]  /*3900*/  LDS R50, [R69.X4+0x3598] ;  /* 0x0035980045327984 */ /* 0x000e220000004800 */
[-C--:B------:R-:W-:Y:S02]  /*3910*/  FFMA R80, R44, R15.reuse, R80 ;  /* 0x0000000f2c507223 */ /* 0x080fe40000000050 */
[----:B------:R-:W-:Y:S02]  /*3920*/  FFMA R82, R46, R15, R82 ;  /* 0x0000000f2e527223 */ /* 0x000fe40000000052 */
[----:B------:R-:W-:Y:S02]  /*3930*/  FFMA R60, R44, R19, R12 ;  /* 0x000000132c3c7223 */ /* 0x000fe4000000000c */
[----:B------:R-:W2:Y:S01]  /*3940*/  LDS.128 R12, [R71+0x6380] ;  /* 0x00638000470c7984 */ /* 0x000ea20000000c00 */
[----:B------:R-:W-:-:S02]  /*3950*/  FFMA R16, R52, R17, R16 ;  /* 0x0000001134107223 */ /* 0x000fc40000000010 */
[-C--:B------:R-:W-:Y:S02]  /*3960*/  FFMA R76, R44, R35.reuse, R63 ;  /* 0x000000232c4c7223 */ /* 0x080fe4000000003f */
[C---:B------:R-:W-:Y:S02]  /*3970*/  FFMA R78, R46.reuse, R35, R33 ;  /* 0x000000232e4e7223 */ /* 0x040fe40000000021 */
[----:B------:R-:W4:Y:S01]  /*3980*/  LDS.128 R32, [R71+0x6b70] ;  /* 0x006b700047207984 */ /* 0x000f220000000c00 */
[----:B------:R-:W-:Y:S02]  /*3990*/  FFMA R16, R53, R18, R16 ;  /* 0x0000001235107223 */ /* 0x000fe40000000010 */
[-C--:B-1----:R-:W-:Y:S02]  /*39a0*/  FFMA R72, R47, R20.reuse, R72 ;  /* 0x000000142f487223 */ /* 0x082fe40000000048 */
[----:B------:R-:W-:Y:S02]  /*39b0*/  FFMA R74, R45, R20, R74 ;  /* 0x000000142d4a7223 */ /* 0x000fe4000000004a */
[----:B------:R-:W-:-:S02]  /*39c0*/  FFMA R63, R46, R19, R16 ;  /* 0x000000132e3f7223 */ /* 0x000fc40000000010 */
[----:B------:R-:W1:Y:S01]  /*39d0*/  LDS.128 R16, [R71+0x6780] ;  /* 0x0067800047107984 */ /* 0x000e620000000c00 */
[-C--:B------:R-:W-:Y:S02]  /*39e0*/  FFMA R72, R54, R21.reuse, R72 ;  /* 0x0000001536487223 */ /* 0x080fe40000000048 */
[----:B------:R-:W-:Y:S02]  /*39f0*/  FFMA R74, R52, R21, R74 ;  /* 0x00000015344a7223 */ /* 0x000fe4000000004a */
[-C--:B------:R-:W-:Y:S02]  /*3a00*/  FFMA R72, R55, R22.reuse, R72 ;  /* 0x0000001637487223 */ /* 0x080fe40000000048 */
[----:B------:R-:W-:Y:S02]  /*3a10*/  FFMA R74, R53, R22, R74 ;  /* 0x00000016354a7223 */ /* 0x000fe4000000004a */
[-C--:B------:R-:W-:Y:S02]  /*3a20*/  FFMA R72, R44, R23.reuse, R72 ;  /* 0x000000172c487223 */ /* 0x080fe40000000048 */
[----:B------:R-:W-:-:S02]  /*3a30*/  FFMA R74, R46, R23, R74 ;  /* 0x000000172e4a7223 */ /* 0x000fc4000000004a */
[----:B------:R-:W1:Y:S01]  /*3a40*/  LDS.128 R20, [R71+0x6b80] ;  /* 0x006b800047147984 */ /* 0x000e620000000c00 */
[C---:B------:R-:W-:Y:S02]  /*3a50*/  FFMA R73, R40.reuse, R59, R73 ;  /* 0x0000003b28497223 */ /* 0x040fe40000000049 */
[----:B------:R-:W-:Y:S02]  /*3a60*/  FFMA R75, R40, R57, R75 ;  /* 0x00000039284b7223 */ /* 0x000fe4000000004b */
[-C--:B0-----:R-:W-:Y:S02]  /*3a70*/  FFMA R76, R59, R36.reuse, R76 ;  /* 0x000000243b4c7223 */ /* 0x081fe4000000004c */
[-C--:B------:R-:W-:Y:S02]  /*3a80*/  FFMA R73, R58, R41.reuse, R73 ;  /* 0x000000293a497223 */ /* 0x080fe40000000049 */
[----:B------:R-:W-:Y:S02]  /*3a90*/  FFMA R78, R57, R36, R78 ;  /* 0x00000024394e7223 */ /* 0x000fe4000000004e */
[----:B------:R-:W-:-:S02]  /*3aa0*/  FFMA R75, R56, R41, R75 ;  /* 0x00000029384b7223 */ /* 0x000fc4000000004b */
[-C--:B--2---:R-:W-:Y:S02]  /*3ab0*/  FFMA R77, R59, R28.reuse, R77 ;  /* 0x0000001c3b4d7223 */ /* 0x084fe4000000004d */
[----:B------:R-:W-:Y:S02]  /*3ac0*/  FFMA R79, R57, R28, R79 ;  /* 0x0000001c394f7223 */ /* 0x000fe4000000004f */
[-C--:B---3--:R-:W-:Y:S02]  /*3ad0*/  FFMA R81, R59, R24.reuse, R81 ;  /* 0x000000183b517223 */ /* 0x088fe40000000051 */
[----:B------:R-:W-:Y:S02]  /*3ae0*/  FFMA R83, R57, R24, R83 ;  /* 0x0000001839537223 */ /* 0x000fe40000000053 */
[----:B------:R-:W-:Y:S02]  /*3af0*/  FFMA R76, R58, R37, R76 ;  /* 0x000000253a4c7223 */ /* 0x000fe4000000004c */
[----:B----4-:R-:W-:-:S02]  /*3b00*/  FFMA R40, R49, R42, R73 ;  /* 0x0000002a31287223 */ /* 0x010fc40000000049 */
[----:B------:R-:W-:Y:S02]  /*3b10*/  FFMA R78, R56, R37, R78 ;  /* 0x00000025384e7223 */ /* 0x000fe4000000004e */
[----:B-----5:R-:W-:Y:S02]  /*3b20*/  FFMA R75, R51, R42, R75 ;  /* 0x0000002a334b7223 */ /* 0x020fe4000000004b */
[-C--:B------:R-:W-:Y:S02]  /*3b30*/  FFMA R77, R58, R29.reuse, R77 ;  /* 0x0000001d3a4d7223 */ /* 0x080fe4000000004d */
[----:B------:R-:W-:Y:S02]  /*3b40*/  FFMA R79, R56, R29, R79 ;  /* 0x0000001d384f7223 */ /* 0x000fe4000000004f */
[-C--:B------:R-:W-:Y:S02]  /*3b50*/  FFMA R81, R58, R25.reuse, R81 ;  /* 0x000000193a517223 */ /* 0x080fe40000000051 */
[----:B------:R-:W-:-:S02]  /*3b60*/  FFMA R83, R56, R25, R83 ;  /* 0x0000001938537223 */ /* 0x000fc40000000053 */
[-C--:B------:R-:W-:Y:S02]  /*3b70*/  FFMA R41, R49, R38.reuse, R76 ;  /* 0x0000002631297223 */ /* 0x080fe4000000004c */
[-C--:B------:R-:W-:Y:S02]  /*3b80*/  FFMA R40, R50, R43.reuse, R40 ;  /* 0x0000002b32287223 */ /* 0x080fe40000000028 */
[----:B------:R-:W-:Y:S02]  /*3b90*/  FFMA R42, R51, R38, R78 ;  /* 0x00000026332a7223 */ /* 0x000fe4000000004e */
[----:B------:R-:W-:Y:S02]  /*3ba0*/  FFMA R43, R48, R43, R75 ;  /* 0x0000002b302b7223 */ /* 0x000fe4000000004b */
[-C--:B------:R-:W-:Y:S02]  /*3bb0*/  FFMA R73, R49, R30.reuse, R77 ;  /* 0x0000001e31497223 */ /* 0x080fe4000000004d */
[----:B------:R-:W-:-:S02]  /*3bc0*/  FFMA R76, R51, R30, R79 ;  /* 0x0000001e334c7223 */ /* 0x000fc4000000004f */
[-C--:B------:R-:W-:Y:S02]  /*3bd0*/  FFMA R80, R59, R12.reuse, R80 ;  /* 0x0000000c3b507223 */ /* 0x080fe40000000050 */
[----:B------:R-:W-:Y:S02]  /*3be0*/  FFMA R82, R57, R12, R82 ;  /* 0x0000000c39527223 */ /* 0x000fe40000000052 */
[-C--:B------:R-:W-:Y:S02]  /*3bf0*/  FFMA R75, R49, R26.reuse, R81 ;  /* 0x0000001a314b7223 */ /* 0x080fe40000000051 */
[----:B------:R-:W-:Y:S02]  /*3c00*/  FFMA R77, R51, R26, R83 ;  /* 0x0000001a334d7223 */ /* 0x000fe40000000053 */
[-C--:B------:R-:W-:Y:S02]  /*3c10*/  FFMA R61, R47, R32.reuse, R61 ;  /* 0x000000202f3d7223 */ /* 0x080fe4000000003d */
[----:B------:R-:W-:Y:S01]  /*3c20*/  FFMA R62, R45, R32, R62 ;  /* 0x000000202d3e7223 */ /* 0x000fe2000000003e */
[----:B------:R-:W-:Y:S01]  /*3c30*/  LDS R47, [R69.X4+0x3720] ;  /* 0x00372000452f7984 */ /* 0x000fe20000004800 */
[----:B------:R-:W-:-:S02]  /*3c40*/  FFMA R41, R50, R39, R41 ;  /* 0x0000002732297223 */ /* 0x000fc40000000029 */
[----:B------:R-:W-:Y:S01]  /*3c50*/  FFMA R42, R48, R39, R42 ;  /* 0x00000027302a7223 */ /* 0x000fe2000000002a */
[----:B------:R-:W-:Y:S01]  /*3c60*/  LDS R45, [R69.X4+0x37e4] ;  /* 0x0037e400452d7984 */ /* 0x000fe20000004800 */
[-C--:B------:R-:W-:Y:S02]  /*3c70*/  FFMA R73, R50, R31.reuse, R73 ;  /* 0x0000001f32497223 */ /* 0x080fe40000000049 */
[----:B------:R-:W-:Y:S01]  /*3c80*/  FFMA R76, R48, R31, R76 ;  /* 0x0000001f304c7223 */ /* 0x000fe2000000004c */
[----:B------:R-:W0:Y:S01]  /*3c90*/  LDS.128 R36, [R71+0x6290] ;  /* 0x0062900047247984 */ /* 0x000e220000000c00 */
[-C--:B------:R-:W-:Y:S02]  /*3ca0*/  FFMA R80, R58, R13.reuse, R80 ;  /* 0x0000000d3a507223 */ /* 0x080fe40000000050 */
[----:B------:R-:W-:Y:S01]  /*3cb0*/  FFMA R82, R56, R13, R82 ;  /* 0x0000000d38527223 */ /* 0x000fe20000000052 */
[----:B------:R-:W2:Y:S01]  /*3cc0*/  LDS.128 R28, [R71+0x6690] ;  /* 0x00669000471c7984 */ /* 0x000ea20000000c00 */
[----:B------:R-:W-:-:S02]  /*3cd0*/  FFMA R75, R50, R27, R75 ;  /* 0x0000001b324b7223 */ /* 0x000fc4000000004b */
[----:B------:R-:W-:Y:S02]  /*3ce0*/  FFMA R77, R48, R27, R77 ;  /* 0x0000001b304d7223 */ /* 0x000fe4000000004d */
[----:B------:R-:W3:Y:S01]  /*3cf0*/  LDS.128 R24, [R71+0x6a90] ;  /* 0x006a900047187984 */ /* 0x000ee20000000c00 */
[-C--:B------:R-:W-:Y:S02]  /*3d00*/  FFMA R61, R54, R33.reuse, R61 ;  /* 0x00000021363d7223 */ /* 0x080fe4000000003d */
[----:B------:R-:W-:Y:S01]  /*3d10*/  FFMA R62, R52, R33, R62 ;  /* 0x00000021343e7223 */ /* 0x000fe2000000003e */
[----:B------:R-:W4:Y:S01]  /*3d20*/  LDS R54, [R69.X4+0x38a8] ;  /* 0x0038a80045367984 */ /* 0x000f220000004800 */
[-C--:B------:R-:W-:Y:S02]  /*3d30*/  FFMA R78, R49, R14.reuse, R80 ;  /* 0x0000000e314e7223 */ /* 0x080fe40000000050 */
[----:B------:R-:W-:Y:S01]  /*3d40*/  FFMA R79, R51, R14, R82 ;  /* 0x0000000e334f7223 */ /* 0x000fe20000000052 */
[----:B------:R-:W5:Y:S01]  /*3d50*/  LDS R52, [R69.X4+0x396c] ;  /* 0x00396c0045347984 */ /* 0x000f620000004800 */
[----:B------:R-:W-:-:S02]  /*3d60*/  FFMA R61, R55, R34, R61 ;  /* 0x00000022373d7223 */ /* 0x000fc4000000003d */
[----:B------:R-:W-:Y:S01]  /*3d70*/  FFMA R62, R53, R34, R62 ;  /* 0x00000022353e7223 */ /* 0x000fe2000000003e */
[----:B------:R-:W2:Y:S01]  /*3d80*/  LDS R55, [R69.X4+0x3a30] ;  /* 0x003a300045377984 */ /* 0x000ea20000004800 */
[-C--:B-1----:R-:W-:Y:S02]  /*3d90*/  FFMA R60, R59, R16.reuse, R60 ;  /* 0x000000103b3c7223 */ /* 0x082fe4000000003c */
[----:B------:R-:W-:Y:S01]  /*3da0*/  FFMA R63, R57, R16, R63 ;  /* 0x00000010393f7223 */ /* 0x000fe2000000003f */
[----:B------:R-:W1:Y:S01]  /*3db0*/  LDS R53, [R69.X4+0x3af4] ;  /* 0x003af40045357984 */ /* 0x000e620000004800 */
[-C--:B------:R-:W-:Y:S02]  /*3dc0*/  FFMA R78, R50, R15.reuse, R78 ;  /* 0x0000000f324e7223 */ /* 0x080fe4000000004e */
[----:B------:R-:W-:Y:S02]  /*3dd0*/  FFMA R79, R48, R15, R79 ;  /* 0x0000000f304f7223 */ /* 0x000fe4000000004f */
[----:B------:R-:W1:Y:S01]  /*3de0*/  LDS.128 R12, [R71+0x6e90] ;  /* 0x006e9000470c7984 */ /* 0x000e620000000c00 */
[----:B------:R-:W-:-:S02]  /*3df0*/  FFMA R60, R58, R17, R60 ;  /* 0x000000113a3c7223 */ /* 0x000fc4000000003c */
[----:B------:R-:W-:Y:S02]  /*3e00*/  FFMA R63, R56, R17, R63 ;  /* 0x00000011383f7223 */ /* 0x000fe4000000003f */
[-C--:B------:R-:W-:Y:S02]  /*3e10*/  FFMA R61, R44, R35.reuse, R61 ;  /* 0x000000232c3d7223 */ /* 0x080fe4000000003d */
[----:B------:R-:W-:Y:S01]  /*3e20*/  FFMA R62, R46, R35, R62 ;  /* 0x000000232e3e7223 */ /* 0x000fe2000000003e */
[----:B------:R-:W-:Y:S01]  /*3e30*/  LDS R44, [R69.X4+0x3bb8] ;  /* 0x003bb800452c7984 */ /* 0x000fe20000004800 */
[----:B------:R-:W-:-:S03]  /*3e40*/  FFMA R60, R49, R18, R60 ;  /* 0x00000012313c7223 */ /* 0x000fc6000000003c */
[----:B------:R-:W1:Y:S01]  /*3e50*/  LDS.128 R32, [R71+0x6f80] ;  /* 0x006f800047207984 */ /* 0x000e620000000c00 */
[----:B------:R-:W-:-:S03]  /*3e60*/  FFMA R63, R51, R18, R63 ;  /* 0x00000012333f7223 */ /* 0x000fc6000000003f */
[----:B------:R-:W1:Y:S01]  /*3e70*/  LDS R46, [R69.X4+0x3c7c] ;  /* 0x003c7c00452e7984 */ /* 0x000e620000004800 */
[-C--:B------:R-:W-:Y:S02]  /*3e80*/  FFMA R61, R59, R20.reuse, R61 ;  /* 0x000000143b3d7223 */ /* 0x080fe4000000003d */
[----:B------:R-:W-:Y:S02]  /*3e90*/  FFMA R20, R57, R20, R62 ;  /* 0x0000001439147223 */ /* 0x000fe4000000003e */
[-C--:B------:R-:W-:Y:S02]  /*3ea0*/  FFMA R62, R50, R19.reuse, R60 ;  /* 0x00000013323e7223 */ /* 0x080fe4000000003c */
[----:B------:R-:W-:Y:S02]  /*3eb0*/  FFMA R63, R48, R19, R63 ;  /* 0x00000013303f7223 */ /* 0x000fe4000000003f */
[----:B------:R-:W1:Y:S01]  /*3ec0*/  LDS.128 R16, [R71+0x6390] ;  /* 0x0063900047107984 */ /* 0x000e620000000c00 */
[----:B------:R-:W-:-:S02]  /*3ed0*/  FFMA R20, R56, R21, R20 ;  /* 0x0000001538147223 */ /* 0x000fc40000000014 */
[C---:B0-----:R-:W-:Y:S02]  /*3ee0*/  FFMA R40, R36.reuse, R47, R40 ;  /* 0x0000002f24287223 */ /* 0x041fe40000000028 */
[----:B------:R-:W-:Y:S02]  /*3ef0*/  FFMA R43, R36, R45, R43 ;  /* 0x0000002d242b7223 */ /* 0x000fe4000000002b */
[-C--:B--2---:R-:W-:Y:S02]  /*3f00*/  FFMA R41, R47, R28.reuse, R41 ;  /* 0x0000001c2f297223 */ /* 0x084fe40000000029 */
[----:B------:R-:W-:Y:S02]  /*3f10*/  FFMA R42, R45, R28, R42 ;  /* 0x0000001c2d2a7223 */ /* 0x000fe4000000002a */
[----:B------:R-:W-:Y:S02]  /*3f20*/  FFMA R61, R58, R21, R61 ;  /* 0x000000153a3d7223 */ /* 0x000fe4000000003d */
[----:B---3--:R-:W-:-:S02]  /*3f30*/  FFMA R28, R47, R24, R73 ;  /* 0x000000182f1c7223 */ /* 0x008fc40000000049 */
[----:B------:R-:W-:Y:S02]  /*3f40*/  FFMA R24, R45, R24, R76 ;  /* 0x000000182d187223 */ /* 0x000fe4000000004c */
[----:B------:R-:W-:Y:S02]  /*3f50*/  FFMA R20, R51, R22, R20 ;  /* 0x0000001633147223 */ /* 0x000fe40000000014 */
[-C--:B----4-:R-:W-:Y:S02]  /*3f60*/  FFMA R40, R54, R37.reuse, R40 ;  /* 0x0000002536287223 */ /* 0x090fe40000000028 */
[----:B-----5:R-:W-:Y:S02]  /*3f70*/  FFMA R43, R52, R37, R43 ;  /* 0x00000025342b7223 */ /* 0x020fe4000000002b */
[-C--:B------:R-:W-:Y:S02]  /*3f80*/  FFMA R41, R54, R29.reuse, R41 ;  /* 0x0000001d36297223 */ /* 0x080fe40000000029 */
[----:B------:R-:W-:-:S02]  /*3f90*/  FFMA R42, R52, R29, R42 ;  /* 0x0000001d342a7223 */ /* 0x000fc4000000002a */
[----:B------:R-:W-:Y:S02]  /*3fa0*/  FFMA R60, R49, R22, R61 ;  /* 0x00000016313c7223 */ /* 0x000fe4000000003d */
[-C--:B------:R-:W-:Y:S02]  /*3fb0*/  FFMA R36, R54, R25.reuse, R28 ;  /* 0x0000001936247223 */ /* 0x080fe4000000001c */
[----:B------:R-:W-:Y:S02]  /*3fc0*/  FFMA R24, R52, R25, R24 ;  /* 0x0000001934187223 */ /* 0x000fe40000000018 */
[-C--:B------:R-:W-:Y:S02]  /*3fd0*/  FFMA R40, R55, R38.reuse, R40 ;  /* 0x0000002637287223 */ /* 0x080fe40000000028 */
[----:B-1----:R-:W-:Y:S02]  /*3fe0*/  FFMA R43, R53, R38, R43 ;  /* 0x00000026352b7223 */ /* 0x002fe4000000002b */
[----:B------:R-:W-:-:S02]  /*3ff0*/  FFMA R41, R55, R30, R41 ;  /* 0x0000001e37297223 */ /* 0x000fc40000000029 */
[----:B------:R-:W-:Y:S02]  /*4000*/  FFMA R42, R53, R30, R42 ;  /* 0x0000001e352a7223 */ /* 0x000fe4000000002a */
[-C--:B------:R-:W-:Y:S02]  /*4010*/  FFMA R75, R47, R12.reuse, R75 ;  /* 0x0000000c2f4b7223 */ /* 0x080fe4000000004b */
[-C--:B------:R-:W-:Y:S02]  /*4020*/  FFMA R60, R50, R23.reuse, R60 ;  /* 0x00000017323c7223 */ /* 0x080fe4000000003c */
[----:B------:R-:W-:Y:S02]  /*4030*/  FFMA R61, R48, R23, R20 ;  /* 0x00000017303d7223 */ /* 0x000fe40000000014 */
[----:B------:R-:W-:Y:S01]  /*4040*/  FFMA R77, R45, R12, R77 ;  /* 0x0000000c2d4d7223 */ /* 0x000fe2000000004d */
[----:B------:R-:W0:Y:S01]  /*4050*/  LDS.128 R20, [R71+0x6790] ;  /* 0x0067900047147984 */ /* 0x000e220000000c00 */
[----:B------:R-:W-:-:S02]  /*4060*/  FFMA R36, R55, R26, R36 ;  /* 0x0000001a37247223 */ /* 0x000fc40000000024 */
[----:B------:R-:W-:Y:S02]  /*4070*/  FFMA R24, R53, R26, R24 ;  /* 0x0000001a35187223 */ /* 0x000fe40000000018 */
[----:B------:R-:W-:Y:S02]  /*4080*/  FFMA R12, R54, R13, R75 ;  /* 0x0000000d360c7223 */ /* 0x000fe4000000004b */
[-C--:B------:R-:W-:Y:S02]  /*4090*/  FFMA R72, R59, R32.reuse, R72 ;  /* 0x000000203b487223 */ /* 0x080fe40000000048 */
[----:B------:R-:W-:Y:S01]  /*40a0*/  FFMA R74, R57, R32, R74 ;  /* 0x00000020394a7223 */ /* 0x000fe2000000004a */
[----:B------:R-:W-:Y:S01]  /*40b0*/  LDS R59, [R69.X4+0x3d40] ;  /* 0x003d4000453b7984 */ /* 0x000fe20000004800 */
[-C--:B------:R-:W-:Y:S02]  /*40c0*/  FFMA R80, R44, R39.reuse, R40 ;  /* 0x000000272c507223 */ /* 0x080fe40000000028 */
[----:B------:R-:W-:Y:S01]  /*40d0*/  FFMA R81, R46, R39, R43 ;  /* 0x000000272e517223 */ /* 0x000fe2000000002b */
[----:B------:R-:W-:Y:S01]  /*40e0*/  LDS R57, [R69.X4+0x3e04] ;  /* 0x003e040045397984 */ /* 0x000fe20000004800 */
[----:B------:R-:W-:-:S02]  /*40f0*/  FFMA R73, R44, R31, R41 ;  /* 0x0000001f2c497223 */ /* 0x000fc40000000029 */
[----:B------:R-:W-:Y:S02]  /*4100*/  FFMA R76, R46, R31, R42 ;  /* 0x0000001f2e4c7223 */ /* 0x000fe4000000002a */
[----:B------:R-:W-:Y:S01]  /*4110*/  FFMA R13, R52, R13, R77 ;  /* 0x0000000d340d7223 */ /* 0x000fe2000000004d */
[----:B------:R-:W1:Y:S01]  /*4120*/  LDS.128 R40, [R71+0x62a0] ;  /* 0x0062a00047287984 */ /* 0x000e620000000c00 */
[-C--:B------:R-:W-:Y:S02]  /*4130*/  FFMA R75, R44, R27.reuse, R36 ;  /* 0x0000001b2c4b7223 */ /* 0x080fe40000000024 */
[----:B------:R-:W-:Y:S01]  /*4140*/  FFMA R77, R46, R27, R24 ;  /* 0x0000001b2e4d7223 */ /* 0x000fe20000000018 */
[----:B------:R-:W2:Y:S01]  /*4150*/  LDS.128 R36, [R71+0x66a0] ;  /* 0x0066a00047247984 */ /* 0x000ea20000000c00 */
[-C--:B------:R-:W-:Y:S02]  /*4160*/  FFMA R72, R58, R33.reuse, R72 ;  /* 0x000000213a487223 */ /* 0x080fe40000000048 */
[----:B------:R-:W-:Y:S01]  /*4170*/  FFMA R74, R56, R33, R74 ;  /* 0x00000021384a7223 */ /* 0x000fe2000000004a */
[----:B------:R-:W3:Y:S01]  /*4180*/  LDS.128 R24, [R71+0x6aa0] ;  /* 0x006aa00047187984 */ /* 0x000ee20000000c00 */
[----:B------:R-:W-:-:S02]  /*4190*/  FFMA R12, R55, R14, R12 ;  /* 0x0000000e370c7223 */ /* 0x000fc4000000000c */
[----:B------:R-:W-:Y:S01]  /*41a0*/  FFMA R13, R53, R14, R13 ;  /* 0x0000000e350d7223 */ /* 0x000fe2000000000d */
[----:B------:R-:W4:Y:S01]  /*41b0*/  LDS R58, [R69.X4+0x3ec8] ;  /* 0x003ec800453a7984 */ /* 0x000f220000004800 */
[----:B------:R-:W-:-:S03]  /*41c0*/  FFMA R78, R47, R16, R78 ;  /* 0x000000102f4e7223 */ /* 0x000fc6000000004e */
[----:B------:R-:W5:Y:S01]  /*41d0*/  LDS R56, [R69.X4+0x3f8c] ;  /* 0x003f8c0045387984 */ /* 0x000f620000004800 */
[-C--:B------:R-:W-:Y:S02]  /*41e0*/  FFMA R72, R49, R34.reuse, R72 ;  /* 0x0000002231487223 */ /* 0x080fe40000000048 */
[----:B------:R-:W-:Y:S01]  /*41f0*/  FFMA R74, R51, R34, R74 ;  /* 0x00000022334a7223 */ /* 0x000fe2000000004a */
[----:B------:R-:W1:Y:S01]  /*4200*/  LDS R49, [R69.X4+0x4050] ;  /* 0x0040500045317984 */ /* 0x000e620000004800 */
[----:B------:R-:W-:Y:S02]  /*4210*/  FFMA R16, R45, R16, R79 ;  /* 0x000000102d107223 */ /* 0x000fe4000000004f */
[-C--:B------:R-:W-:Y:S01]  /*4220*/  FFMA R79, R44, R15.reuse, R12 ;  /* 0x0000000f2c4f7223 */ /* 0x080fe2000000000c */
[----:B------:R-:W2:Y:S01]  /*4230*/  LDS R51, [R69.X4+0x4114] ;  /* 0x0041140045337984 */ /* 0x000ea20000004800 */
[----:B------:R-:W-:-:S03]  /*4240*/  FFMA R83, R46, R15, R13 ;  /* 0x0000000f2e537223 */ /* 0x000fc6000000000d */
[----:B------:R-:W3:Y:S01]  /*4250*/  LDS.128 R12, [R71+0x6ea0] ;  /* 0x006ea000470c7984 */ /* 0x000ee20000000c00 */
[-C--:B------:R-:W-:Y:S02]  /*4260*/  FFMA R72, R50, R35.reuse, R72 ;  /* 0x0000002332487223 */ /* 0x080fe40000000048 */
[----:B------:R-:W-:Y:S01]  /*4270*/  FFMA R74, R48, R35, R74 ;  /* 0x00000023304a7223 */ /* 0x000fe2000000004a */
[----:B------:R-:W-:Y:S04]  /*4280*/  LDS.128 R28, [R71+0x6b90] ;  /* 0x006b9000471c7984 */ /* 0x000fe80000000c00 */
[----:B------:R-:W4:Y:S04]  /*4290*/  LDS.128 R32, [R71+0x6f90] ;  /* 0x006f900047207984 */ /* 0x000f280000000c00 */
[----:B------:R-:W4:Y:S04]  /*42a0*/  LDS R50, [R69.X4+0x41d8] ;  /* 0x0041d80045327984 */ /* 0x000f280000004800 */
[----:B------:R-:W5:Y:S01]  /*42b0*/  LDS R48, [R69.X4+0x429c] ;  /* 0x00429c0045307984 */ /* 0x000f620000004800 */
[----:B------:R-:W-:-:S02]  /*42c0*/  FFMA R16, R52, R17, R16 ;  /* 0x0000001134107223 */ /* 0x000fc40000000010 */
[C---:B------:R-:W-:Y:S02]  /*42d0*/  FFMA R78, R54.reuse, R17, R78 ;  /* 0x00000011364e7223 */ /* 0x040fe4000000004e */
[-C--:B0-----:R-:W-:Y:S02]  /*42e0*/  FFMA R62, R47, R20.reuse, R62 ;  /* 0x000000142f3e7223 */ /* 0x081fe4000000003e */
[----:B------:R-:W-:Y:S02]  /*42f0*/  FFMA R63, R45, R20, R63 ;  /* 0x000000142d3f7223 */ /* 0x000fe4000000003f */
[-C--:B------:R-:W-:Y:S02]  /*4300*/  FFMA R16, R53, R18.reuse, R16 ;  /* 0x0000001235107223 */ /* 0x080fe40000000010 */
[----:B------:R-:W-:Y:S02]  /*4310*/  FFMA R78, R55, R18, R78 ;  /* 0x00000012374e7223 */ /* 0x000fe4000000004e */
[----:B------:R-:W-:-:S02]  /*4320*/  FFMA R62, R54, R21, R62 ;  /* 0x00000015363e7223 */ /* 0x000fc4000000003e */
[----:B------:R-:W-:Y:S02]  /*4330*/  FFMA R63, R52, R21, R63 ;  /* 0x00000015343f7223 */ /* 0x000fe4000000003f */
[C---:B-1----:R-:W-:Y:S02]  /*4340*/  FFMA R80, R40.reuse, R59, R80 ;  /* 0x0000003b28507223 */ /* 0x042fe40000000050 */
[----:B------:R-:W-:Y:S02]  /*4350*/  FFMA R81, R40, R57, R81 ;  /* 0x0000003928517223 */ /* 0x000fe40000000051 */
[-C--:B--2---:R-:W-:Y:S02]  /*4360*/  FFMA R73, R59, R36.reuse, R73 ;  /* 0x000000243b497223 */ /* 0x084fe40000000049 */
[----:B------:R-:W-:Y:S02]  /*4370*/  FFMA R76, R57, R36, R76 ;  /* 0x00000024394c7223 */ /* 0x000fe4000000004c */
[----:B------:R-:W-:-:S02]  /*4380*/  FFMA R78, R44, R19, R78 ;  /* 0x000000132c4e7223 */ /* 0x000fc4000000004e */
[----:B------:R-:W-:Y:S02]  /*4390*/  FFMA R82, R46, R19, R16 ;  /* 0x000000132e527223 */ /* 0x000fe40000000010 */
[-C--:B---3--:R-:W-:Y:S01]  /*43a0*/  FFMA R75, R59, R24.reuse, R75 ;  /* 0x000000183b4b7223 */ /* 0x088fe2000000004b */
[----:B------:R-:W0:Y:S01]  /*43b0*/  LDS.128 R16, [R71+0x63a0] ;  /* 0x0063a00047107984 */ /* 0x000e220000000c00 */
[----:B------:R-:W-:Y:S02]  /*43c0*/  FFMA R77, R57, R24, R77 ;  /* 0x00000018394d7223 */ /* 0x000fe4000000004d */
[-C--:B------:R-:W-:Y:S02]  /*43d0*/  FFMA R62, R55, R22.reuse, R62 ;  /* 0x00000016373e7223 */ /* 0x080fe4000000003e */
[----:B------:R-:W-:Y:S02]  /*43e0*/  FFMA R63, R53, R22, R63 ;  /* 0x00000016353f7223 */ /* 0x000fe4000000003f */
[----:B----4-:R-:W-:-:S02]  /*43f0*/  FFMA R80, R58, R41, R80 ;  /* 0x000000293a507223 */ /* 0x010fc40000000050 */
[----:B-----5:R-:W-:Y:S02]  /*4400*/  FFMA R81, R56, R41, R81 ;  /* 0x0000002938517223 */ /* 0x020fe40000000051 */
[-C--:B------:R-:W-:Y:S02]  /*4410*/  FFMA R73, R58, R37.reuse, R73 ;  /* 0x000000253a497223 */ /* 0x080fe40000000049 */
[----:B------:R-:W-:Y:S02]  /*4420*/  FFMA R76, R56, R37, R76 ;  /* 0x00000025384c7223 */ /* 0x000fe4000000004c */
[-C--:B------:R-:W-:Y:S02]  /*4430*/  FFMA R75, R58, R25.reuse, R75 ;  /* 0x000000193a4b7223 */ /* 0x080fe4000000004b */
[----:B------:R-:W-:Y:S02]  /*4440*/  FFMA R77, R56, R25, R77 ;  /* 0x00000019384d7223 */ /* 0x000fe4000000004d */
[----:B------:R-:W-:-:S02]  /*4450*/  FFMA R62, R44, R23, R62 ;  /* 0x000000172c3e7223 */ /* 0x000fc4000000003e */
[----:B------:R-:W-:Y:S02]  /*4460*/  FFMA R63, R46, R23, R63 ;  /* 0x000000172e3f7223 */ /* 0x000fe4000000003f */
[-C--:B------:R-:W-:Y:S01]  /*4470*/  FFMA R40, R49, R42.reuse, R80 ;  /* 0x0000002a31287223 */ /* 0x080fe20000000050 */
[----:B------:R-:W1:Y:S01]  /*4480*/  LDS.128 R20, [R71+0x67a0] ;  /* 0x0067a00047147984 */ /* 0x000e620000000c00 */
[----:B------:R-:W-:Y:S02]  /*4490*/  FFMA R81, R51, R42, R81 ;  /* 0x0000002a33517223 */ /* 0x000fe40000000051 */
[-C--:B------:R-:W-:Y:S02]  /*44a0*/  FFMA R41, R49, R38.reuse, R73 ;  /* 0x0000002631297223 */ /* 0x080fe40000000049 */
[----:B------:R-:W-:Y:S02]  /*44b0*/  FFMA R42, R51, R38, R76 ;  /* 0x00000026332a7223 */ /* 0x000fe4000000004c */
[----:B------:R-:W-:-:S02]  /*44c0*/  FFMA R79, R59, R12, R79 ;  /* 0x0000000c3b4f7223 */ /* 0x000fc4000000004f */
[----:B------:R-:W-:Y:S02]  /*44d0*/  FFMA R83, R57, R12, R83 ;  /* 0x0000000c39537223 */ /* 0x000fe40000000053 */
[-C--:B------:R-:W-:Y:S02]  /*44e0*/  FFMA R73, R49, R26.reuse, R75 ;  /* 0x0000001a31497223 */ /* 0x080fe4000000004b */
[----:B------:R-:W-:Y:S02]  /*44f0*/  FFMA R76, R51, R26, R77 ;  /* 0x0000001a334c7223 */ /* 0x000fe4000000004d */
[-C--:B------:R-:W-:Y:S02]  /*4500*/  FFMA R72, R47, R32.reuse, R72 ;  /* 0x000000202f487223 */ /* 0x080fe40000000048 */
[----:B------:R-:W-:Y:S02]  /*4510*/  FFMA R74, R45, R32, R74 ;  /* 0x000000202d4a7223 */ /* 0x000fe4000000004a */
[----:B------:R-:W-:-:S02]  /*4520*/  FFMA R79, R58, R13, R79 ;  /* 0x0000000d3a4f7223 */ /* 0x000fc4000000004f */
        /* <DEDUP_REMOVED lines=8> */
[----:B------:R-:W-:Y:S01]  /*45b0*/  FFMA R74, R52, R33, R74 ;  /* 0x00000021344a7223 */ /* 0x000fe2000000004a */
[----:B------:R-:W2:Y:S01]  /*45c0*/  LDS.128 R24, [R71+0x66b0] ;  /* 0x0066b00047187984 */ /* 0x000ea20000000c00 */
[-C--:B------:R-:W-:Y:S02]  /*45d0*/  FFMA R75, R49, R14.reuse, R79 ;  /* 0x0000000e314b7223 */ /* 0x080fe4000000004f */
[----:B------:R-:W-:Y:S02]  /*45e0*/  FFMA R77, R51, R14, R83 ;  /* 0x0000000e334d7223 */ /* 0x000fe40000000053 */
[-C--:B------:R-:W-:Y:S02]  /*45f0*/  FFMA R60, R54, R29.reuse, R60 ;  /* 0x0000001d363c7223 */ /* 0x080fe4000000003c */
[----:B------:R-:W-:Y:S01]  /*4600*/  FFMA R61, R52, R29, R61 ;  /* 0x0000001d343d7223 */ /* 0x000fe2000000003d */
[----:B------:R-:W3:Y:S01]  /*4610*/  LDS R54, [R69.X4+0x44e8] ;  /* 0x0044e80045367984 */ /* 0x000ee20000004800 */
[----:B------:R-:W-:-:S02]  /*4620*/  FFMA R72, R55, R34, R72 ;  /* 0x0000002237487223 */ /* 0x000fc40000000048 */
[----:B------:R-:W-:Y:S01]  /*4630*/  FFMA R74, R53, R34, R74 ;  /* 0x00000022354a7223 */ /* 0x000fe2000000004a */
[----:B------:R-:W4:Y:S01]  /*4640*/  LDS R52, [R69.X4+0x45ac] ;  /* 0x0045ac0045347984 */ /* 0x000f220000004800 */
[-C--:B------:R-:W-:Y:S02]  /*4650*/  FFMA R75, R50, R15.reuse, R75 ;  /* 0x0000000f324b7223 */ /* 0x080fe4000000004b */
[----:B------:R-:W-:Y:S02]  /*4660*/  FFMA R77, R48, R15, R77 ;  /* 0x0000000f304d7223 */ /* 0x000fe4000000004d */
[-C--:B------:R-:W-:Y:S01]  /*4670*/  FFMA R60, R55, R30.reuse, R60 ;  /* 0x0000001e373c7223 */ /* 0x080fe2000000003c */
[----:B------:R-:W5:Y:S01]  /*4680*/  LDS.128 R12, [R71+0x6ab0] ;  /* 0x006ab000470c7984 */ /* 0x000f620000000c00 */
[----:B------:R-:W-:Y:S02]  /*4690*/  FFMA R61, R53, R30, R61 ;  /* 0x0000001e353d7223 */ /* 0x000fe4000000003d */
[-C--:B------:R-:W-:Y:S01]  /*46a0*/  FFMA R72, R44, R35.reuse, R72 ;  /* 0x000000232c487223 */ /* 0x080fe20000000048 */
[----:B------:R-:W2:Y:S01]  /*46b0*/  LDS R55, [R69.X4+0x4670] ;  /* 0x0046700045377984 */ /* 0x000ea20000004800 */
[----:B------:R-:W-:-:S03]  /*46c0*/  FFMA R74, R46, R35, R74 ;  /* 0x000000232e4a7223 */ /* 0x000fc6000000004a */
[----:B------:R-:W2:Y:S01]  /*46d0*/  LDS R53, [R69.X4+0x4734] ;  /* 0x0047340045357984 */ /* 0x000ea20000004800 */
[-C--:B------:R-:W-:Y:S02]  /*46e0*/  FFMA R41, R50, R39.reuse, R41 ;  /* 0x0000002732297223 */ /* 0x080fe40000000029 */
[----:B------:R-:W-:Y:S01]  /*46f0*/  FFMA R42, R48, R39, R42 ;  /* 0x00000027302a7223 */ /* 0x000fe2000000002a */
[----:B------:R-:W2:Y:S01]  /*4700*/  LDS.128 R32, [R71+0x6ba0] ;  /* 0x006ba00047207984 */ /* 0x000ea20000000c00 */
[-C--:B------:R-:W-:Y:S02]  /*4710*/  FFMA R60, R44, R31.reuse, R60 ;  /* 0x0000001f2c3c7223 */ /* 0x080fe4000000003c */
[----:B------:R-:W-:Y:S01]  /*4720*/  FFMA R61, R46, R31, R61 ;  /* 0x0000001f2e3d7223 */ /* 0x000fe2000000003d */
[----:B------:R-:W3:Y:S04]  /*4730*/  LDS.128 R36, [R71+0x62b0] ;  /* 0x0062b00047247984 */ /* 0x000ee80000000c00 */
[----:B------:R-:W3:Y:S04]  /*4740*/  LDS R44, [R69.X4+0x47f8] ;  /* 0x0047f800452c7984 */ /* 0x000ee80000004800 */
[----:B------:R-:W5:Y:S04]  /*4750*/  LDS R46, [R69.X4+0x48bc] ;  /* 0x0048bc00452e7984 */ /* 0x000f680000004800 */
[----:B------:R-:W5:Y:S01]  /*4760*/  LDS.128 R28, [R71+0x6fa0] ;  /* 0x006fa000471c7984 */ /* 0x000f620000000c00 */
[----:B0-----:R-:W-:-:S02]  /*4770*/  FFMA R78, R59, R16, R78 ;  /* 0x000000103b4e7223 */ /* 0x001fc4000000004e */
[----:B------:R-:W-:Y:S02]  /*4780*/  FFMA R82, R57, R16, R82 ;  /* 0x0000001039527223 */ /* 0x000fe40000000052 */
[-C--:B------:R-:W-:Y:S02]  /*4790*/  FFMA R78, R58, R17.reuse, R78 ;  /* 0x000000113a4e7223 */ /* 0x080fe4000000004e */
[----:B------:R-:W-:Y:S02]  /*47a0*/  FFMA R82, R56, R17, R82 ;  /* 0x0000001138527223 */ /* 0x000fe40000000052 */
[-C--:B-1----:R-:W-:Y:S02]  /*47b0*/  FFMA R62, R59, R20.reuse, R62 ;  /* 0x000000143b3e7223 */ /* 0x082fe4000000003e */
[----:B------:R-:W-:Y:S02]  /*47c0*/  FFMA R63, R57, R20, R63 ;  /* 0x00000014393f7223 */ /* 0x000fe4000000003f */
[----:B------:R-:W-:-:S02]  /*47d0*/  FFMA R78, R49, R18, R78 ;  /* 0x00000012314e7223 */ /* 0x000fc4000000004e */
[----:B------:R-:W-:Y:S02]  /*47e0*/  FFMA R79, R51, R18, R82 ;  /* 0x00000012334f7223 */ /* 0x000fe40000000052 */
[-C--:B------:R-:W-:Y:S02]  /*47f0*/  FFMA R62, R58, R21.reuse, R62 ;  /* 0x000000153a3e7223 */ /* 0x080fe4000000003e */
[----:B------:R-:W-:Y:S02]  /*4800*/  FFMA R63, R56, R21, R63 ;  /* 0x00000015383f7223 */ /* 0x000fe4000000003f */
[-C--:B------:R-:W-:Y:S02]  /*4810*/  FFMA R78, R50, R19.reuse, R78 ;  /* 0x00000013324e7223 */ /* 0x080fe4000000004e */
[----:B------:R-:W-:Y:S02]  /*4820*/  FFMA R79, R48, R19, R79 ;  /* 0x00000013304f7223 */ /* 0x000fe4000000004f */
[-C--:B--2---:R-:W-:Y:S01]  /*4830*/  FFMA R41, R47, R24.reuse, R41 ;  /* 0x000000182f297223 */ /* 0x084fe20000000029 */
[----:B------:R-:W0:Y:S01]  /*4840*/  LDS.128 R16, [R71+0x6eb0] ;  /* 0x006eb00047107984 */ /* 0x000e220000000c00 */
[----:B------:R-:W-:-:S02]  /*4850*/  FFMA R42, R45, R24, R42 ;  /* 0x000000182d2a7223 */ /* 0x000fc4000000002a */
[-C--:B------:R-:W-:Y:S02]  /*4860*/  FFMA R62, R49, R22.reuse, R62 ;  /* 0x00000016313e7223 */ /* 0x080fe4000000003e */
[----:B------:R-:W-:Y:S02]  /*4870*/  FFMA R63, R51, R22, R63 ;  /* 0x00000016333f7223 */ /* 0x000fe4000000003f */
[-C--:B---3--:R-:W-:Y:S02]  /*4880*/  FFMA R41, R54, R25.reuse, R41 ;  /* 0x0000001936297223 */ /* 0x088fe40000000029 */
[----:B----4-:R-:W-:Y:S02]  /*4890*/  FFMA R42, R52, R25, R42 ;  /* 0x00000019342a7223 */ /* 0x010fe4000000002a */
[C---:B------:R-:W-:Y:S02]  /*48a0*/  FFMA R40, R50.reuse, R43, R40 ;  /* 0x0000002b32287223 */ /* 0x040fe40000000028 */
[----:B------:R-:W-:-:S02]  /*48b0*/  FFMA R62, R50, R23, R62 ;  /* 0x00000017323e7223 */ /* 0x000fc4000000003e */
[C---:B------:R-:W-:Y:S02]  /*48c0*/  FFMA R63, R48.reuse, R23, R63 ;  /* 0x00000017303f7223 */ /* 0x040fe4000000003f */
[----:B------:R-:W-:Y:S01]  /*48d0*/  FFMA R43, R48, R43, R81 ;  /* 0x0000002b302b7223 */ /* 0x000fe20000000051 */
[----:B------:R-:W1:Y:S01]  /*48e0*/  LDS.128 R20, [R71+0x63b0] ;  /* 0x0063b00047147984 */ /* 0x000e620000000c00 */
[----:B-----5:R-:W-:Y:S02]  /*48f0*/  FFMA R24, R47, R12, R73 ;  /* 0x0000000c2f187223 */ /* 0x020fe40000000049 */
[-C--:B------:R-:W-:Y:S02]  /*4900*/  FFMA R41, R55, R26.reuse, R41 ;  /* 0x0000001a37297223 */ /* 0x080fe40000000029 */
[----:B------:R-:W-:Y:S02]  /*4910*/  FFMA R42, R53, R26, R42 ;  /* 0x0000001a352a7223 */ /* 0x000fe4000000002a */
[----:B------:R-:W-:-:S02]  /*4920*/  FFMA R60, R59, R32, R60 ;  /* 0x000000203b3c7223 */ /* 0x000fc4000000003c */
[----:B------:R-:W-:Y:S02]  /*4930*/  FFMA R61, R57, R32, R61 ;  /* 0x00000020393d7223 */ /* 0x000fe4000000003d */
[C---:B------:R-:W-:Y:S02]  /*4940*/  FFMA R40, R36.reuse, R47, R40 ;  /* 0x0000002f24287223 */ /* 0x040fe40000000028 */
[----:B------:R-:W-:Y:S02]  /*4950*/  FFMA R43, R36, R45, R43 ;  /* 0x0000002d242b7223 */ /* 0x000fe4000000002b */
[----:B------:R-:W-:Y:S02]  /*4960*/  FFMA R12, R45, R12, R76 ;  /* 0x0000000c2d0c7223 */ /* 0x000fe4000000004c */
[-C--:B------:R-:W-:Y:S02]  /*4970*/  FFMA R73, R44, R27.reuse, R41 ;  /* 0x0000001b2c497223 */ /* 0x080fe40000000029 */
[----:B------:R-:W-:-:S02]  /*4980*/  FFMA R76, R46, R27, R42 ;  /* 0x0000001b2e4c7223 */ /* 0x000fc4000000002a */
[----:B------:R-:W-:Y:S02]  /*4990*/  FFMA R36, R54, R13, R24 ;  /* 0x0000000d36247223 */ /* 0x000fe40000000018 */
[----:B------:R-:W2:Y:S01]  /*49a0*/  LDS.128 R24, [R71+0x6bb0] ;  /* 0x006bb00047187984 */ /* 0x000ea20000000c00 */
        /* <DEDUP_REMOVED lines=10> */
[----:B------:R-:W-:Y:S01]  /*4a50*/  LDS R58, [R69.X4+0x4b08] ;  /* 0x004b0800453a7984 */ /* 0x000fe20000004800 */
[-C--:B------:R-:W-:Y:S02]  /*4a60*/  FFMA R60, R50, R35.reuse, R60 ;  /* 0x00000023323c7223 */ /* 0x080fe4000000003c */
[----:B------:R-:W-:Y:S01]  /*4a70*/  FFMA R61, R48, R35, R61 ;  /* 0x00000023303d7223 */ /* 0x000fe2000000003d */
[----:B------:R-:W-:Y:S01]  /*4a80*/  LDS R56, [R69.X4+0x4bcc] ;  /* 0x004bcc0045387984 */ /* 0x000fe20000004800 */
[----:B------:R-:W-:-:S03]  /*4a90*/  FFMA R72, R49, R30, R72 ;  /* 0x0000001e31487223 */ /* 0x000fc60000000048 */
[----:B------:R-:W3:Y:S01]  /*4aa0*/  LDS.128 R32, [R71+0x6fb0] ;  /* 0x006fb00047207984 */ /* 0x000ee20000000c00 */
[----:B------:R-:W-:Y:S02]  /*4ab0*/  FFMA R74, R51, R30, R74 ;  /* 0x0000001e334a7223 */ /* 0x000fe4000000004a */
[-C--:B------:R-:W-:Y:S01]  /*4ac0*/  FFMA R72, R50, R31.reuse, R72 ;  /* 0x0000001f32487223 */ /* 0x080fe20000000048 */
[----:B------:R-:W-:Y:S01]  /*4ad0*/  LDS R49, [R69.X4+0x4c90] ;  /* 0x004c900045317984 */ /* 0x000fe20000004800 */
[----:B------:R-:W-:-:S03]  /*4ae0*/  FFMA R74, R48, R31, R74 ;  /* 0x0000001f304a7223 */ /* 0x000fc6000000004a */
[----:B------:R-:W4:Y:S01]  /*4af0*/  LDS.128 R28, [R71+0x67b0] ;  /* 0x0067b000471c7984 */ /* 0x000f220000000c00 */
[----:B------:R-:W-:Y:S02]  /*4b00*/  FFMA R12, R52, R13, R12 ;  /* 0x0000000d340c7223 */ /* 0x000fe4000000000c */
[-C--:B0-----:R-:W-:Y:S01]  /*4b10*/  FFMA R75, R47, R16.reuse, R75 ;  /* 0x000000102f4b7223 */ /* 0x081fe2000000004b */
[----:B------:R-:W-:Y:S01]  /*4b20*/  LDS R51, [R69.X4+0x4d54] ;  /* 0x004d540045337984 */ /* 0x000fe20000004800 */
[----:B------:R-:W-:Y:S02]  /*4b30*/  FFMA R77, R45, R16, R77 ;  /* 0x000000102d4d7223 */ /* 0x000fe4000000004d */
[-C--:B------:R-:W-:Y:S01]  /*4b40*/  FFMA R36, R55, R14.reuse, R36 ;  /* 0x0000000e37247223 */ /* 0x080fe20000000024 */
[----:B------:R-:W-:Y:S01]  /*4b50*/  LDS R50, [R69.X4+0x4e18] ;  /* 0x004e180045327984 */ /* 0x000fe20000004800 */
[-C--:B------:R-:W-:Y:S02]  /*4b60*/  FFMA R40, R54, R37.reuse, R40 ;  /* 0x0000002536287223 */ /* 0x080fe40000000028 */
[----:B------:R-:W-:Y:S01]  /*4b70*/  FFMA R43, R52, R37, R43 ;  /* 0x00000025342b7223 */ /* 0x000fe2000000002b */
[----:B------:R-:W-:Y:S01]  /*4b80*/  LDS R48, [R69.X4+0x4edc] ;  /* 0x004edc0045307984 */ /* 0x000fe20000004800 */
[----:B------:R-:W-:-:S02]  /*4b90*/  FFMA R14, R53, R14, R12 ;  /* 0x0000000e350e7223 */ /* 0x000fc4000000000c */
[-C--:B------:R-:W-:Y:S02]  /*4ba0*/  FFMA R12, R54, R17.reuse, R75 ;  /* 0x00000011360c7223 */ /* 0x080fe4000000004b */
[----:B------:R-:W-:Y:S02]  /*4bb0*/  FFMA R17, R52, R17, R77 ;  /* 0x0000001134117223 */ /* 0x000fe4000000004d */
[----:B-1----:R-:W-:Y:S02]  /*4bc0*/  FFMA R78, R47, R20, R78 ;  /* 0x000000142f4e7223 */ /* 0x002fe4000000004e */
[-C--:B------:R-:W-:Y:S02]  /*4bd0*/  FFMA R40, R55, R38.reuse, R40 ;  /* 0x0000002637287223 */ /* 0x080fe40000000028 */
[----:B------:R-:W-:Y:S02]  /*4be0*/  FFMA R43, R53, R38, R43 ;  /* 0x00000026352b7223 */ /* 0x000fe4000000002b */
[----:B------:R-:W-:-:S02]  /*4bf0*/  FFMA R20, R45, R20, R79 ;  /* 0x000000142d147223 */ /* 0x000fc4000000004f */
[-C--:B------:R-:W-:Y:S02]  /*4c00*/  FFMA R17, R53, R18.reuse, R17 ;  /* 0x0000001235117223 */ /* 0x080fe40000000011 */
[----:B------:R-:W-:Y:S02]  /*4c10*/  FFMA R12, R55, R18, R12 ;  /* 0x00000012370c7223 */ /* 0x000fe4000000000c */
[----:B------:R-:W-:Y:S02]  /*4c20*/  FFMA R20, R52, R21, R20 ;  /* 0x0000001534147223 */ /* 0x000fe40000000014 */
[-C--:B------:R-:W-:Y:S02]  /*4c30*/  FFMA R80, R44, R39.reuse, R40 ;  /* 0x000000272c507223 */ /* 0x080fe40000000028 */
[----:B------:R-:W-:Y:S02]  /*4c40*/  FFMA R81, R46, R39, R43 ;  /* 0x000000272e517223 */ /* 0x000fe4000000002b */
[----:B------:R-:W-:Y:S01]  /*4c50*/  FFMA R78, R54, R21, R78 ;  /* 0x00000015364e7223 */ /* 0x000fe2000000004e */
[----:B------:R-:W0:Y:S01]  /*4c60*/  LDS.128 R40, [R71+0x62c0] ;  /* 0x0062c00047287984 */ /* 0x000e220000000c00 */
[----:B--2---:R-:W-:-:S02]  /*4c70*/  FFMA R60, R47, R24, R60 ;  /* 0x000000182f3c7223 */ /* 0x004fc4000000003c */
[----:B------:R-:W-:Y:S02]  /*4c80*/  FFMA R61, R45, R24, R61 ;  /* 0x000000182d3d7223 */ /* 0x000fe4000000003d */
[C---:B------:R-:W-:Y:S02]  /*4c90*/  FFMA R75, R44.reuse, R15, R36 ;  /* 0x0000000f2c4b7223 */ /* 0x040fe40000000024 */
[-C--:B------:R-:W-:Y:S01]  /*4ca0*/  FFMA R79, R44, R19.reuse, R12 ;  /* 0x000000132c4f7223 */ /* 0x080fe2000000000c */
[----:B------:R-:W1:Y:S01]  /*4cb0*/  LDS.128 R36, [R71+0x66c0] ;  /* 0x0066c00047247984 */ /* 0x000e620000000c00 */
[C---:B------:R-:W-:Y:S02]  /*4cc0*/  FFMA R83, R46.reuse, R19, R17 ;  /* 0x000000132e537223 */ /* 0x040fe40000000011 */
[----:B------:R-:W-:Y:S01]  /*4cd0*/  FFMA R77, R46, R15, R14 ;  /* 0x0000000f2e4d7223 */ /* 0x000fe2000000000e */
[----:B------:R-:W2:Y:S01]  /*4ce0*/  LDS.128 R16, [R71+0x6ac0] ;  /* 0x006ac00047107984 */ /* 0x000ea20000000c00 */
[----:B------:R-:W-:-:S02]  /*4cf0*/  FFMA R20, R53, R22, R20 ;  /* 0x0000001635147223 */ /* 0x000fc40000000014 */
[C---:B------:R-:W-:Y:S01]  /*4d00*/  FFMA R78, R55.reuse, R22, R78 ;  /* 0x00000016374e7223 */ /* 0x040fe2000000004e */
[----:B------:R-:W5:Y:S01]  /*4d10*/  LDS.128 R12, [R71+0x6ec0] ;  /* 0x006ec000470c7984 */ /* 0x000f620000000c00 */
[-C--:B------:R-:W-:Y:S02]  /*4d20*/  FFMA R60, R54, R25.reuse, R60 ;  /* 0x00000019363c7223 */ /* 0x080fe4000000003c */
[----:B------:R-:W-:Y:S02]  /*4d30*/  FFMA R61, R52, R25, R61 ;  /* 0x00000019343d7223 */ /* 0x000fe4000000003d */
[-C--:B------:R-:W-:Y:S02]  /*4d40*/  FFMA R78, R44, R23.reuse, R78 ;  /* 0x000000172c4e7223 */ /* 0x080fe4000000004e */
[----:B------:R-:W-:Y:S02]  /*4d50*/  FFMA R82, R46, R23, R20 ;  /* 0x000000172e527223 */ /* 0x000fe40000000014 */
[-C--:B------:R-:W-:Y:S01]  /*4d60*/  FFMA R60, R55, R26.reuse, R60 ;  /* 0x0000001a373c7223 */ /* 0x080fe2000000003c */
[----:B------:R-:W0:Y:S01]  /*4d70*/  LDS.128 R20, [R71+0x63c0] ;  /* 0x0063c00047147984 */ /* 0x000e220000000c00 */
[----:B------:R-:W-:-:S02]  /*4d80*/  FFMA R61, R53, R26, R61 ;  /* 0x0000001a353d7223 */ /* 0x000fc4000000003d */
[-C--:B---3--:R-:W-:Y:S02]  /*4d90*/  FFMA R72, R47, R32.reuse, R72 ;  /* 0x000000202f487223 */ /* 0x088fe40000000048 */
[----:B------:R-:W-:Y:S02]  /*4da0*/  FFMA R74, R45, R32, R74 ;  /* 0x000000202d4a7223 */ /* 0x000fe4000000004a */
[-C--:B------:R-:W-:Y:S02]  /*4db0*/  FFMA R60, R44, R27.reuse, R60 ;  /* 0x0000001b2c3c7223 */ /* 0x080fe4000000003c */
[----:B------:R-:W-:Y:S02]  /*4dc0*/  FFMA R61, R46, R27, R61 ;  /* 0x0000001b2e3d7223 */ /* 0x000fe4000000003d */
[----:B------:R-:W3:Y:S01]  /*4dd0*/  LDS.128 R24, [R71+0x67c0] ;  /* 0x0067c00047187984 */ /* 0x000ee20000000c00 */
[-C--:B------:R-:W-:Y:S02]  /*4de0*/  FFMA R72, R54, R33.reuse, R72 ;  /* 0x0000002136487223 */ /* 0x080fe40000000048 */
[----:B------:R-:W-:-:S02]  /*4df0*/  FFMA R74, R52, R33, R74 ;  /* 0x00000021344a7223 */ /* 0x000fc4000000004a */
[-C--:B----4-:R-:W-:Y:S02]  /*4e00*/  FFMA R62, R47, R28.reuse, R62 ;  /* 0x0000001c2f3e7223 */ /* 0x090fe4000000003e */
        /* <DEDUP_REMOVED lines=10> */
[----:B------:R-:W-:Y:S01]  /*4eb0*/  LDS R52, [R69.X4+0x51ec] ;  /* 0x0051ec0045347984 */ /* 0x000fe20000004800 */
[----:B------:R-:W-:-:S03]  /*4ec0*/  FFMA R62, R55, R30, R62 ;  /* 0x0000001e373e7223 */ /* 0x000fc6000000003e */
[----:B------:R-:W4:Y:S01]  /*4ed0*/  LDS.128 R32, [R71+0x6bc0] ;  /* 0x006bc00047207984 */ /* 0x000f220000000c00 */
[----:B------:R-:W-:Y:S02]  /*4ee0*/  FFMA R63, R53, R30, R63 ;  /* 0x0000001e353f7223 */ /* 0x000fe4000000003f */
[-C--:B------:R-:W-:Y:S01]  /*4ef0*/  FFMA R62, R44, R31.reuse, R62 ;  /* 0x0000001f2c3e7223 */ /* 0x080fe2000000003e */
[----:B------:R-:W-:Y:S01]  /*4f00*/  LDS R55, [R69.X4+0x52b0] ;  /* 0x0052b00045377984 */ /* 0x000fe20000004800 */
[----:B------:R-:W-:-:S03]  /*4f10*/  FFMA R63, R46, R31, R63 ;  /* 0x0000001f2e3f7223 */ /* 0x000fc6000000003f */
[----:B------:R-:W3:Y:S01]  /*4f20*/  LDS.128 R28, [R71+0x6fc0] ;  /* 0x006fc000471c7984 */ /* 0x000ee20000000c00 */
[C---:B0-----:R-:W-:Y:S02]  /*4f30*/  FFMA R80, R40.reuse, R59, R80 ;  /* 0x0000003b28507223 */ /* 0x041fe40000000050 */
[----:B------:R-:W-:Y:S01]  /*4f40*/  FFMA R81, R40, R57, R81 ;  /* 0x0000003928517223 */ /* 0x000fe20000000051 */
[----:B------:R-:W-:Y:S01]  /*4f50*/  LDS R53, [R69.X4+0x5374] ;  /* 0x0053740045357984 */ /* 0x000fe20000004800 */
[-C--:B-1----:R-:W-:Y:S02]  /*4f60*/  FFMA R73, R59, R36.reuse, R73 ;  /* 0x000000243b497223 */ /* 0x082fe40000000049 */
[----:B------:R-:W-:Y:S01]  /*4f70*/  FFMA R76, R57, R36, R76 ;  /* 0x00000024394c7223 */ /* 0x000fe2000000004c */
[----:B------:R-:W-:Y:S01]  /*4f80*/  LDS R46, [R69.X4+0x5438] ;  /* 0x00543800452e7984 */ /* 0x000fe20000004800 */
[-C--:B--2---:R-:W-:Y:S02]  /*4f90*/  FFMA R75, R59, R16.reuse, R75 ;  /* 0x000000103b4b7223 */ /* 0x084fe4000000004b */
[----:B------:R-:W-:Y:S01]  /*4fa0*/  FFMA R77, R57, R16, R77 ;  /* 0x00000010394d7223 */ /* 0x000fe2000000004d */
[----:B------:R-:W-:Y:S01]  /*4fb0*/  LDS R44, [R69.X4+0x54fc] ;  /* 0x0054fc00452c7984 */ /* 0x000fe20000004800 */
[----:B-----5:R-:W-:-:S02]  /*4fc0*/  FFMA R79, R59, R12, R79 ;  /* 0x0000000c3b4f7223 */ /* 0x020fc4000000004f */
        /* <DEDUP_REMOVED lines=17> */
[----:B------:R-:W-:-:S02]  /*50e0*/  FFMA R75, R49, R14, R79 ;  /* 0x0000000e314b7223 */ /* 0x000fc4000000004f */
[----:B------:R-:W-:Y:S02]  /*50f0*/  FFMA R77, R51, R14, R83 ;  /* 0x0000000e334d7223 */ /* 0x000fe40000000053 */
[-C--:B------:R-:W-:Y:S02]  /*5100*/  FFMA R78, R58, R21.reuse, R78 ;  /* 0x000000153a4e7223 */ /* 0x080fe4000000004e */
[----:B---3--:R-:W-:Y:S02]  /*5110*/  FFMA R62, R59, R24, R62 ;  /* 0x000000183b3e7223 */ /* 0x008fe4000000003e */
[----:B------:R-:W-:Y:S02]  /*5120*/  FFMA R82, R56, R21, R82 ;  /* 0x0000001538527223 */ /* 0x000fe40000000052 */
[-C--:B------:R-:W-:Y:S02]  /*5130*/  FFMA R73, R50, R19.reuse, R73 ;  /* 0x0000001332497223 */ /* 0x080fe40000000049 */
[----:B------:R-:W-:-:S02]  /*5140*/  FFMA R76, R48, R19, R76 ;  /* 0x00000013304c7223 */ /* 0x000fc4000000004c */
[-C--:B------:R-:W-:Y:S01]  /*5150*/  FFMA R75, R50, R15.reuse, R75 ;  /* 0x0000000f324b7223 */ /* 0x080fe2000000004b */
[----:B------:R-:W0:Y:S01]  /*5160*/  LDS.128 R16, [R71+0x66d0] ;  /* 0x0066d00047107984 */ /* 0x000e220000000c00 */
[----:B------:R-:W-:Y:S02]  /*5170*/  FFMA R77, R48, R15, R77 ;  /* 0x0000000f304d7223 */ /* 0x000fe4000000004d */
[----:B------:R-:W-:Y:S01]  /*5180*/  FFMA R78, R49, R22, R78 ;  /* 0x00000016314e7223 */ /* 0x000fe2000000004e */
[----:B------:R-:W1:Y:S01]  /*5190*/  LDS.128 R12, [R71+0x6ad0] ;  /* 0x006ad000470c7984 */ /* 0x000e620000000c00 */
[----:B------:R-:W-:Y:S02]  /*51a0*/  FFMA R63, R57, R24, R63 ;  /* 0x00000018393f7223 */ /* 0x000fe4000000003f */
[----:B------:R-:W-:Y:S02]  /*51b0*/  FFMA R20, R58, R25, R62 ;  /* 0x000000193a147223 */ /* 0x000fe4000000003e */
[----:B------:R-:W-:-:S02]  /*51c0*/  FFMA R82, R51, R22, R82 ;  /* 0x0000001633527223 */ /* 0x000fc40000000052 */
[----:B------:R-:W-:Y:S02]  /*51d0*/  FFMA R25, R56, R25, R63 ;  /* 0x0000001938197223 */ /* 0x000fe4000000003f */
[-C--:B------:R-:W-:Y:S02]  /*51e0*/  FFMA R62, R50, R23.reuse, R78 ;  /* 0x00000017323e7223 */ /* 0x080fe4000000004e */
[----:B------:R-:W-:Y:S02]  /*51f0*/  FFMA R63, R48, R23, R82 ;  /* 0x00000017303f7223 */ /* 0x000fe40000000052 */
[----:B------:R-:W-:Y:S02]  /*5200*/  FFMA R78, R49, R26, R20 ;  /* 0x0000001a314e7223 */ /* 0x000fe40000000014 */
[----:B------:R-:W2:Y:S01]  /*5210*/  LDS.128 R20, [R71+0x6ed0] ;  /* 0x006ed00047147984 */ /* 0x000ea20000000c00 */
[----:B----4-:R-:W-:Y:S02]  /*5220*/  FFMA R24, R59, R32, R60 ;  /* 0x000000203b187223 */ /* 0x010fe4000000003c */
[----:B------:R-:W-:-:S02]  /*5230*/  FFMA R25, R51, R26, R25 ;  /* 0x0000001a33197223 */ /* 0x000fc40000000019 */
[----:B------:R-:W-:Y:S02]  /*5240*/  FFMA R24, R58, R33, R24 ;  /* 0x000000213a187223 */ /* 0x000fe40000000018 */
[-C--:B------:R-:W-:Y:S02]  /*5250*/  FFMA R41, R50, R39.reuse, R41 ;  /* 0x0000002732297223 */ /* 0x080fe40000000029 */
[----:B------:R-:W-:Y:S02]  /*5260*/  FFMA R42, R48, R39, R42 ;  /* 0x00000027302a7223 */ /* 0x000fe4000000002a */
[----:B------:R-:W3:Y:S01]  /*5270*/  LDS.128 R36, [R71+0x62d0] ;  /* 0x0062d00047247984 */ /* 0x000ee20000000c00 */
[----:B------:R-:W-:Y:S02]  /*5280*/  FFMA R32, R57, R32, R61 ;  /* 0x0000002039207223 */ /* 0x000fe4000000003d */
[-C--:B------:R-:W-:Y:S02]  /*5290*/  FFMA R72, R59, R28.reuse, R72 ;  /* 0x0000001c3b487223 */ /* 0x080fe40000000048 */
[----:B------:R-:W-:-:S02]  /*52a0*/  FFMA R74, R57, R28, R74 ;  /* 0x0000001c394a7223 */ /* 0x000fc4000000004a */
[-C--:B------:R-:W-:Y:S02]  /*52b0*/  FFMA R60, R50, R27.reuse, R78 ;  /* 0x0000001b323c7223 */ /* 0x080fe4000000004e */
[----:B------:R-:W-:Y:S02]  /*52c0*/  FFMA R61, R48, R27, R25 ;  /* 0x0000001b303d7223 */ /* 0x000fe40000000019 */
[C---:B------:R-:W-:Y:S02]  /*52d0*/  FFMA R28, R49.reuse, R34, R24 ;  /* 0x00000022311c7223 */ /* 0x040fe40000000018 */
[----:B------:R-:W4:Y:S01]  /*52e0*/  LDS.128 R24, [R71+0x63d0] ;  /* 0x0063d00047187984 */ /* 0x000f220000000c00 */
[-C--:B------:R-:W-:Y:S02]  /*52f0*/  FFMA R72, R58, R29.reuse, R72 ;  /* 0x0000001d3a487223 */ /* 0x080fe40000000048 */
[----:B------:R-:W-:Y:S02]  /*5300*/  FFMA R74, R56, R29, R74 ;  /* 0x0000001d384a7223 */ /* 0x000fe4000000004a */
[----:B------:R-:W-:-:S02]  /*5310*/  FFMA R58, R49, R30, R72 ;  /* 0x0000001e313a7223 */ /* 0x000fc40000000048 */
[----:B------:R-:W-:Y:S01]  /*5320*/  FFMA R59, R51, R30, R74 ;  /* 0x0000001e333b7223 */ /* 0x000fe2000000004a */
[----:B------:R-:W-:Y:S01]  /*5330*/  LDS R49, [R69.X4+0x55c0] ;  /* 0x0055c00045317984 */ /* 0x000fe20000004800 */
[----:B------:R-:W-:Y:S02]  /*5340*/  FFMA R32, R56, R33, R32 ;  /* 0x0000002138207223 */ /* 0x000fe40000000020 */
[C---:B------:R-:W-:Y:S02]  /*5350*/  FFMA R56, R50.reuse, R35, R28 ;  /* 0x0000002332387223 */ /* 0x040fe4000000001c */
[-C--:B------:R-:W-:Y:S02]  /*5360*/  FFMA R58, R50, R31.reuse, R58 ;  /* 0x0000001f323a7223 */ /* 0x080fe4000000003a */
[----:B------:R-:W-:Y:S02]  /*5370*/  FFMA R59, R48, R31, R59 ;  /* 0x0000001f303b7223 */ /* 0x000fe4000000003b */
[----:B------:R-:W5:Y:S01]  /*5380*/  LDS.128 R28, [R71+0x67d0] ;  /* 0x0067d000471c7984 */ /* 0x000f620000000c00 */
[----:B0-----:R-:W-:-:S02]  /*5390*/  FFMA R41, R45, R16, R41 ;  /* 0x000000102d297223 */ /* 0x001fc40000000029 */
[----:B------:R-:W-:Y:S02]  /*53a0*/  FFMA R42, R47, R16, R42 ;  /* 0x000000102f2a7223 */ /* 0x000fe4000000002a */
[-C--:B-1----:R-:W-:Y:S02]  /*53b0*/  FFMA R73, R45, R12.reuse, R73 ;  /* 0x0000000c2d497223 */ /* 0x082fe40000000049 */
[----:B------:R-:W-:Y:S02]  /*53c0*/  FFMA R12, R47, R12, R76 ;  /* 0x0000000c2f0c7223 */ /* 0x000fe4000000004c */
[-C--:B------:R-:W-:Y:S02]  /*53d0*/  FFMA R41, R54, R17.reuse, R41 ;  /* 0x0000001136297223 */ /* 0x080fe40000000029 */
[----:B------:R-:W-:Y:S02]  /*53e0*/  FFMA R42, R52, R17, R42 ;  /* 0x00000011342a7223 */ /* 0x000fe4000000002a */
[----:B------:R-:W-:-:S02]  /*53f0*/  FFMA R73, R54, R13, R73 ;  /* 0x0000000d36497223 */ /* 0x000fc40000000049 */
[----:B------:R-:W-:Y:S02]  /*5400*/  FFMA R12, R52, R13, R12 ;  /* 0x0000000d340c7223 */ /* 0x000fe4000000000c */
[----:B------:R-:W-:Y:S02]  /*5410*/  FFMA R32, R51, R34, R32 ;  /* 0x0000002233207223 */ /* 0x000fe40000000020 */
[-C--:B--2---:R-:W-:Y:S01]  /*5420*/  FFMA R75, R45, R20.reuse, R75 ;  /* 0x000000142d4b7223 */ /* 0x084fe2000000004b */
[----:B------:R-:W-:Y:S01]  /*5430*/  LDS R51, [R69.X4+0x5684] ;  /* 0x0056840045337984 */ /* 0x000fe20000004800 */
[----:B------:R-:W-:Y:S02]  /*5440*/  FFMA R77, R47, R20, R77 ;  /* 0x000000142f4d7223 */ /* 0x000fe4000000004d */
[----:B------:R-:W-:Y:S02]  /*5450*/  FFMA R40, R50, R43, R40 ;  /* 0x0000002b32287223 */ /* 0x000fe40000000028 */
[-C--:B------:R-:W-:Y:S01]  /*5460*/  FFMA R41, R55, R18.reuse, R41 ;  /* 0x0000001237297223 */ /* 0x080fe20000000029 */
[----:B------:R-:W-:Y:S01]  /*5470*/  LDS R50, [R69.X4+0x580c] ;  /* 0x00580c0045327984 */ /* 0x000fe20000004800 */
        /* <DEDUP_REMOVED lines=8> */
[-C--:B------:R-:W-:Y:S01]  /*5500*/  FFMA R76, R46, R19.reuse, R41 ;  /* 0x000000132e4c7223 */ /* 0x080fe20000000029 */
[----:B------:R-:W0:Y:S01]  /*5510*/  LDS.128 R32, [R71+0x6bd0] ;  /* 0x006bd00047207984 */ /* 0x000e220000000c00 */
[----:B------:R-:W-:Y:S02]  /*5520*/  FFMA R78, R44, R19, R42 ;  /* 0x000000132c4e7223 */ /* 0x000fe4000000002a */
[----:B---3--:R-:W-:Y:S01]  /*5530*/  FFMA R43, R36, R47, R43 ;  /* 0x0000002f242b7223 */ /* 0x008fe2000000002b */
[----:B------:R-:W1:Y:S01]  /*5540*/  LDS.128 R16, [R71+0x6fd0] ;  /* 0x006fd00047107984 */ /* 0x000e620000000c00 */
[-C--:B------:R-:W-:Y:S02]  /*5550*/  FFMA R12, R55, R22.reuse, R12 ;  /* 0x00000016370c7223 */ /* 0x080fe4000000000c */
[----:B------:R-:W-:Y:S01]  /*5560*/  FFMA R77, R53, R22, R77 ;  /* 0x00000016354d7223 */ /* 0x000fe2000000004d */
[----:B------:R-:W-:Y:S01]  /*5570*/  LDS R48, [R69.X4+0x5748] ;  /* 0x0057480045307984 */ /* 0x000fe20000004800 */
[----:B----4-:R-:W-:-:S02]  /*5580*/  FFMA R13, R45, R24, R62 ;  /* 0x000000182d0d7223 */ /* 0x010fc4000000003e */
[----:B------:R-:W-:Y:S01]  /*5590*/  FFMA R40, R36, R45, R40 ;  /* 0x0000002d24287223 */ /* 0x000fe20000000028 */
[----:B------:R-:W-:Y:S01]  /*55a0*/  LDS R41, [R69.X4+0x5994] ;  /* 0x0059940045297984 */ /* 0x000fe20000004800 */
[----:B------:R-:W-:Y:S02]  /*55b0*/  FFMA R43, R52, R37, R43 ;  /* 0x00000025342b7223 */ /* 0x000fe4000000002b */
[----:B------:R-:W-:Y:S01]  /*55c0*/  FFMA R24, R47, R24, R63 ;  /* 0x000000182f187223 */ /* 0x000fe2000000003f */
[----:B------:R-:W-:Y:S01]  /*55d0*/  LDS R42, [R69.X4+0x5b1c] ;  /* 0x005b1c00452a7984 */ /* 0x000fe20000004800 */
[-C--:B------:R-:W-:Y:S02]  /*55e0*/  FFMA R62, R46, R23.reuse, R12 ;  /* 0x000000172e3e7223 */ /* 0x080fe4000000000c */
[----:B------:R-:W-:Y:S02]  /*55f0*/  FFMA R63, R44, R23, R77 ;  /* 0x000000172c3f7223 */ /* 0x000fe4000000004d */
[----:B------:R-:W2:Y:S01]  /*5600*/  LDS.128 R20, [R71+0x66e0] ;  /* 0x0066e00047147984 */ /* 0x000ea20000000c00 */
[----:B------:R-:W-:-:S02]  /*5610*/  FFMA R40, R54, R37, R40 ;  /* 0x0000002536287223 */ /* 0x000fc40000000028 */
[-C--:B------:R-:W-:Y:S02]  /*5620*/  FFMA R43, R53, R38.reuse, R43 ;  /* 0x00000026352b7223 */ /* 0x080fe4000000002b */
[-C--:B------:R-:W-:Y:S02]  /*5630*/  FFMA R24, R52, R25.reuse, R24 ;  /* 0x0000001934187223 */ /* 0x080fe40000000018 */
[----:B------:R-:W-:Y:S02]  /*5640*/  FFMA R13, R54, R25, R13 ;  /* 0x00000019360d7223 */ /* 0x000fe4000000000d */
[----:B------:R-:W-:Y:S02]  /*5650*/  FFMA R40, R55, R38, R40 ;  /* 0x0000002637287223 */ /* 0x000fe40000000028 */
[----:B------:R-:W-:Y:S02]  /*5660*/  FFMA R24, R53, R26, R24 ;  /* 0x0000001a35187223 */ /* 0x000fe40000000018 */
[----:B------:R-:W-:-:S02]  /*5670*/  FFMA R74, R44, R39, R43 ;  /* 0x000000272c4a7223 */ /* 0x000fc4000000002b */
[----:B------:R-:W-:Y:S01]  /*5680*/  FFMA R77, R55, R26, R13 ;  /* 0x0000001a374d7223 */ /* 0x000fe2000000000d */
[----:B------:R-:W3:Y:S01]  /*5690*/  LDS R43, [R69.X4+0x58d0] ;  /* 0x0058d000452b7984 */ /* 0x000ee20000004800 */
[-C--:B------:R-:W-:Y:S02]  /*56a0*/  FFMA R73, R46, R15.reuse, R73 ;  /* 0x0000000f2e497223 */ /* 0x080fe40000000049 */
[----:B------:R-:W-:Y:S02]  /*56b0*/  FFMA R75, R44, R15, R14 ;  /* 0x0000000f2c4b7223 */ /* 0x000fe4000000000e */
[C---:B------:R-:W-:Y:S01]  /*56c0*/  FFMA R72, R46.reuse, R39, R40 ;  /* 0x000000272e487223 */ /* 0x040fe20000000028 */
[----:B------:R-:W4:Y:S01]  /*56d0*/  LDS.128 R12, [R71+0x6ae0] ;  /* 0x006ae000470c7984 */ /* 0x000f220000000c00 */
[-C--:B-----5:R-:W-:Y:S02]  /*56e0*/  FFMA R60, R45, R28.reuse, R60 ;  /* 0x0000001c2d3c7223 */ /* 0x0a0fe4000000003c */
[----:B------:R-:W-:Y:S01]  /*56f0*/  FFMA R61, R47, R28, R61 ;  /* 0x0000001c2f3d7223 */ /* 0x000fe2000000003d */
[----:B------:R-:W5:Y:S01]  /*5700*/  LDS R40, [R69.X4+0x5a58] ;  /* 0x005a580045287984 */ /* 0x000f620000004800 */
[----:B------:R-:W-:-:S02]  /*5710*/  FFMA R77, R46, R27, R77 ;  /* 0x0000001b2e4d7223 */ /* 0x000fc4000000004d */
[----:B------:R-:W-:Y:S01]  /*5720*/  FFMA R79, R44, R27, R24 ;  /* 0x0000001b2c4f7223 */ /* 0x000fe20000000018 */
[----:B------:R-:W-:Y:S01]  /*5730*/  LDS.128 R36, [R71+0x62e0] ;  /* 0x0062e00047247984 */ /* 0x000fe20000000c00 */
[----:B------:R-:W-:-:S03]  /*5740*/  FFMA R60, R54, R29, R60 ;  /* 0x0000001d363c7223 */ /* 0x000fc6000000003c */
[----:B------:R-:W3:Y:S01]  /*5750*/  LDS.128 R24, [R71+0x6ee0] ;  /* 0x006ee00047187984 */ /* 0x000ee20000000c00 */
[----:B------:R-:W-:Y:S02]  /*5760*/  FFMA R61, R52, R29, R61 ;  /* 0x0000001d343d7223 */ /* 0x000fe4000000003d */
[-C--:B------:R-:W-:Y:S02]  /*5770*/  FFMA R60, R55, R30.reuse, R60 ;  /* 0x0000001e373c7223 */ /* 0x080fe4000000003c */
[----:B------:R-:W-:Y:S02]  /*5780*/  FFMA R61, R53, R30, R61 ;  /* 0x0000001e353d7223 */ /* 0x000fe4000000003d */
[-C--:B------:R-:W-:Y:S02]  /*5790*/  FFMA R60, R46, R31.reuse, R60 ;  /* 0x0000001f2e3c7223 */ /* 0x080fe4000000003c */
[----:B------:R-:W-:Y:S02]  /*57a0*/  FFMA R61, R44, R31, R61 ;  /* 0x0000001f2c3d7223 */ /* 0x000fe4000000003d */
[----:B------:R-:W3:Y:S01]  /*57b0*/  LDS.128 R28, [R71+0x63e0] ;  /* 0x0063e000471c7984 */ /* 0x000ee20000000c00 */
        /* <DEDUP_REMOVED lines=8> */
[-C--:B--2---:R-:W-:Y:S02]  /*5840*/  FFMA R76, R49, R20.reuse, R76 ;  /* 0x00000014314c7223 */ /* 0x084fe4000000004c */
[----:B------:R-:W-:Y:S02]  /*5850*/  FFMA R78, R51, R20, R78 ;  /* 0x00000014334e7223 */ /* 0x000fe4000000004e */
[-C--:B------:R-:W-:Y:S02]  /*5860*/  FFMA R52, R55, R34.reuse, R56 ;  /* 0x0000002237347223 */ /* 0x080fe40000000038 */
[----:B------:R-:W-:Y:S01]  /*5870*/  FFMA R54, R53, R34, R57 ;  /* 0x0000002235367223 */ /* 0x000fe20000000039 */
[----:B------:R-:W-:Y:S01]  /*5880*/  LDS R56, [R69.X4+0x5e2c] ;  /* 0x005e2c0045387984 */ /* 0x000fe20000004800 */
[----:B------:R-:W-:-:S02]  /*5890*/  FFMA R58, R55, R18, R58 ;  /* 0x00000012373a7223 */ /* 0x000fc4000000003a */
[----:B------:R-:W-:Y:S02]  /*58a0*/  FFMA R59, R53, R18, R59 ;  /* 0x00000012353b7223 */ /* 0x000fe4000000003b */
[-C--:B------:R-:W-:Y:S02]  /*58b0*/  FFMA R76, R48, R21.reuse, R76 ;  /* 0x00000015304c7223 */ /* 0x080fe4000000004c */
[----:B------:R-:W-:Y:S02]  /*58c0*/  FFMA R78, R50, R21, R78 ;  /* 0x00000015324e7223 */ /* 0x000fe4000000004e */
[-C--:B------:R-:W-:Y:S02]  /*58d0*/  FFMA R52, R46, R35.reuse, R52 ;  /* 0x000000232e347223 */ /* 0x080fe40000000034 */
[----:B------:R-:W-:Y:S02]  /*58e0*/  FFMA R54, R44, R35, R54 ;  /* 0x000000232c367223 */ /* 0x000fe40000000036 */
[-C--:B------:R-:W-:Y:S01]  /*58f0*/  FFMA R46, R46, R19.reuse, R58 ;  /* 0x000000132e2e7223 */ /* 0x080fe2000000003a */
[----:B------:R-:W-:Y:S01]  /*5900*/  LDS.128 R32, [R71+0x6fe0] ;  /* 0x006fe00047207984 */ /* 0x000fe20000000c00 */
[----:B------:R-:W-:-:S02]  /*5910*/  FFMA R44, R44, R19, R59 ;  /* 0x000000132c2c7223 */ /* 0x000fc4000000003b */
[-C--:B---3--:R-:W-:Y:S01]  /*5920*/  FFMA R53, R43, R22.reuse, R76 ;  /* 0x000000162b357223 */ /* 0x088fe2000000004c */
[----:B------:R-:W0:Y:S01]  /*5930*/  LDS.128 R16, [R71+0x67e0] ;  /* 0x0067e00047107984 */ /* 0x000e220000000c00 */
[----:B------:R-:W-:Y:S02]  /*5940*/  FFMA R55, R41, R22, R78 ;  /* 0x0000001629377223 */ /* 0x000fe4000000004e */
[-C--:B----4-:R-:W-:Y:S01]  /*5950*/  FFMA R73, R49, R12.reuse, R73 ;  /* 0x0000000c31497223 */ /* 0x090fe20000000049 */
[----:B------:R-:W-:Y:S01]  /*5960*/  LDS R58, [R69.X4+0x5d68] ;  /* 0x005d6800453a7984 */ /* 0x000fe20000004800 */
[----:B------:R-:W-:Y:S02]  /*5970*/  FFMA R75, R51, R12, R75 ;  /* 0x0000000c334b7223 */ /* 0x000fe4000000004b */
[-C--:B-----5:R-:W-:Y:S02]  /*5980*/  FFMA R53, R40, R23.reuse, R53 ;  /* 0x0000001728357223 */ /* 0x0a0fe40000000035 */
[----:B------:R-:W-:-:S02]  /*5990*/  FFMA R55, R42, R23, R55 ;  /* 0x000000172a377223 */ /* 0x000fc40000000037 */
[-C--:B------:R-:W-:Y:S01]  /*59a0*/  FFMA R62, R49, R24.reuse, R62 ;  /* 0x00000018313e7223 */ /* 0x080fe2000000003e */
[----:B------:R-:W1:Y:S01]  /*59b0*/  LDS.128 R20, [R71+0x6be0] ;  /* 0x006be00047147984 */ /* 0x000e620000000c00 */
[----:B------:R-:W-:Y:S02]  /*59c0*/  FFMA R63, R51, R24, R63 ;  /* 0x00000018333f7223 */ /* 0x000fe4000000003f */
[-C--:B------:R-:W-:Y:S02]  /*59d0*/  FFMA R73, R48, R13.reuse, R73 ;  /* 0x0000000d30497223 */ /* 0x080fe40000000049 */
[----:B------:R-:W-:Y:S02]  /*59e0*/  FFMA R75, R50, R13, R75 ;  /* 0x0000000d324b7223 */ /* 0x000fe4000000004b */
[-C--:B------:R-:W-:Y:S02]  /*59f0*/  FFMA R62, R48, R25.reuse, R62 ;  /* 0x00000019303e7223 */ /* 0x080fe4000000003e */
[----:B------:R-:W-:-:S02]  /*5a00*/  FFMA R63, R50, R25, R63 ;  /* 0x00000019323f7223 */ /* 0x000fc4000000003f */
[-C--:B------:R-:W-:Y:S02]  /*5a10*/  FFMA R57, R43, R14.reuse, R73 ;  /* 0x0000000e2b397223 */ /* 0x080fe40000000049 */
[----:B------:R-:W-:Y:S02]  /*5a20*/  FFMA R75, R41, R14, R75 ;  /* 0x0000000e294b7223 */ /* 0x000fe4000000004b */
[-C--:B------:R-:W-:Y:S02]  /*5a30*/  FFMA R59, R43, R26.reuse, R62 ;  /* 0x0000001a2b3b7223 */ /* 0x080fe4000000003e */
[----:B------:R-:W-:Y:S01]  /*5a40*/  FFMA R73, R41, R26, R63 ;  /* 0x0000001a29497223 */ /* 0x000fe2000000003f */
[----:B------:R-:W-:Y:S01]  /*5a50*/  LDS R62, [R69.X4+0x6078] ;  /* 0x00607800453e7984 */ /* 0x000fe20000004800 */
[----:B------:R-:W-:Y:S02]  /*5a60*/  FFMA R63, R42, R15, R75 ;  /* 0x0000000f2a3f7223 */ /* 0x000fe4000000004b */
[-C--:B------:R-:W-:Y:S01]  /*5a70*/  FFMA R59, R40, R27.reuse, R59 ;  /* 0x0000001b283b7223 */ /* 0x080fe2000000003b */
[----:B------:R-:W-:Y:S01]  /*5a80*/  LDS R75, [R69.X4+0x5ca4] ;  /* 0x005ca400454b7984 */ /* 0x000fe20000004800 */
[----:B------:R-:W-:-:S02]  /*5a90*/  FFMA R73, R42, R27, R73 ;  /* 0x0000001b2a497223 */ /* 0x000fc40000000049 */
[-C--:B------:R-:W-:Y:S01]  /*5aa0*/  FFMA R12, R49, R28.reuse, R77 ;  /* 0x0000001c310c7223 */ /* 0x080fe2000000004d */
[----:B------:R-:W-:Y:S04]  /*5ab0*/  LDS.128 R24, [R71+0x62f0] ;  /* 0x0062f00047187984 */ /* 0x000fe80000000c00 */
[----:B------:R-:W2:Y:S01]  /*5ac0*/  LDS R77, [R69.X4+0x5be0] ;  /* 0x005be000454d7984 */ /* 0x000ea20000004800 */
[----:B------:R-:W-:Y:S02]  /*5ad0*/  FFMA R79, R51, R28, R79 ;  /* 0x0000001c334f7223 */ /* 0x000fe4000000004f */
[----:B------:R-:W-:Y:S02]  /*5ae0*/  FFMA R74, R36, R51, R74 ;  /* 0x00000033244a7223 */ /* 0x000fe4000000004a */
[----:B------:R-:W-:-:S02]  /*5af0*/  FFMA R28, R48, R29, R12 ;  /* 0x0000001d301c7223 */ /* 0x000fc4000000000c */
[C---:B------:R-:W-:Y:S02]  /*5b00*/  FFMA R79, R50.reuse, R29, R79 ;  /* 0x0000001d324f7223 */ /* 0x040fe4000000004f */
[----:B------:R-:W-:Y:S02]  /*5b10*/  FFMA R74, R50, R37, R74 ;  /* 0x00000025324a7223 */ /* 0x000fe4000000004a */
[----:B------:R-:W-:Y:S02]  /*5b20*/  FFMA R29, R43, R30, R28 ;  /* 0x0000001e2b1d7223 */ /* 0x000fe4000000001c */
[-C--:B0-----:R-:W-:Y:S02]  /*5b30*/  FFMA R28, R49, R16.reuse, R60 ;  /* 0x00000010311c7223 */ /* 0x081fe4000000003c */
[----:B------:R-:W-:Y:S02]  /*5b40*/  FFMA R16, R51, R16, R61 ;  /* 0x0000001033107223 */ /* 0x000fe4000000003d */
[----:B------:R-:W-:-:S02]  /*5b50*/  FFMA R72, R36, R49, R72 ;  /* 0x0000003124487223 */ /* 0x000fc40000000048 */
[----:B------:R-:W-:Y:S02]  /*5b60*/  FFMA R47, R41, R38, R74 ;  /* 0x00000026292f7223 */ /* 0x000fe4000000004a */
[-C--:B------:R-:W-:Y:S02]  /*5b70*/  FFMA R74, R48, R17.reuse, R28 ;  /* 0x00000011304a7223 */ /* 0x080fe4000000001c */
[----:B------:R-:W-:Y:S02]  /*5b80*/  FFMA R16, R50, R17, R16 ;  /* 0x0000001132107223 */ /* 0x000fe40000000010 */
[----:B------:R-:W-:Y:S02]  /*5b90*/  FFMA R72, R48, R37, R72 ;  /* 0x0000002530487223 */ /* 0x000fe40000000048 */
[C---:B-1----:R-:W-:Y:S02]  /*5ba0*/  FFMA R52, R49.reuse, R20, R52 ;  /* 0x0000001431347223 */ /* 0x042fe40000000034 */
[----:B------:R-:W-:-:S02]  /*5bb0*/  FFMA R46, R49, R32, R46 ;  /* 0x00000020312e7223 */ /* 0x000fc4000000002e */
[C---:B------:R-:W-:Y:S02]  /*5bc0*/  FFMA R54, R51.reuse, R20, R54 ;  /* 0x0000001433367223 */ /* 0x040fe40000000036 */
[----:B------:R-:W-:Y:S02]  /*5bd0*/  FFMA R32, R51, R32, R44 ;  /* 0x0000002033207223 */ /* 0x000fe4000000002c */
[-C--:B------:R-:W-:Y:S02]  /*5be0*/  FFMA R74, R43, R18.reuse, R74 ;  /* 0x000000122b4a7223 */ /* 0x080fe4000000004a */
[----:B------:R-:W-:Y:S02]  /*5bf0*/  FFMA R18, R41, R18, R16 ;  /* 0x0000001229127223 */ /* 0x000fe40000000010 */
[----:B------:R-:W-:Y:S02]  /*5c00*/  FFMA R45, R43, R38, R72 ;  /* 0x000000262b2d7223 */ /* 0x000fe40000000048 */
[-C--:B------:R-:W-:Y:S01]  /*5c10*/  FFMA R16, R48, R21.reuse, R52 ;  /* 0x0000001530107223 */ /* 0x080fe20000000034 */
[----:B------:R-:W-:Y:S01]  /*5c20*/  LDS R72, [R69.X4+0x613c] ;  /* 0x00613c0045487984 */ /* 0x000fe20000004800 */
[----:B------:R-:W-:-:S02]  /*5c30*/  FFMA R21, R50, R21, R54 ;  /* 0x0000001532157223 */ /* 0x000fc40000000036 */
[-C--:B------:R-:W-:Y:S02]  /*5c40*/  FFMA R48, R48, R33.reuse, R46 ;  /* 0x0000002130307223 */ /* 0x080fe4000000002e */
[----:B------:R-:W-:Y:S02]  /*5c50*/  FFMA R32, R50, R33, R32 ;  /* 0x0000002132207223 */ /* 0x000fe40000000020 */
[----:B------:R-:W-:Y:S02]  /*5c60*/  FFMA R30, R41, R30, R79 ;  /* 0x0000001e291e7223 */ /* 0x000fe4000000004f */
[-C--:B------:R-:W-:Y:S01]  /*5c70*/  FFMA R45, R40, R39.reuse, R45 ;  /* 0x00000027282d7223 */ /* 0x080fe2000000002d */
[----:B------:R-:W-:Y:S01]  /*5c80*/  LDS R79, [R69.X4+0x5fb4] ;  /* 0x005fb400454f7984 */ /* 0x000fe20000004800 */
[----:B------:R-:W-:Y:S02]  /*5c90*/  FFMA R47, R42, R39, R47 ;  /* 0x000000272a2f7223 */ /* 0x000fe4000000002f */
[-C--:B------:R-:W-:Y:S01]  /*5ca0*/  FFMA R16, R43, R22.reuse, R16 ;  /* 0x000000162b107223 */ /* 0x080fe20000000010 */
[----:B------:R-:W0:Y:S01]  /*5cb0*/  LDS.128 R36, [R71+0x6af0] ;  /* 0x006af00047247984 */ /* 0x000e220000000c00 */
[----:B------:R-:W-:-:S02]  /*5cc0*/  FFMA R21, R41, R22, R21 ;  /* 0x0000001629157223 */ /* 0x000fc40000000015 */
[-C--:B------:R-:W-:Y:S02]  /*5cd0*/  FFMA R48, R43, R34.reuse, R48 ;  /* 0x000000222b307223 */ /* 0x080fe40000000030 */
[----:B------:R-:W-:Y:S02]  /*5ce0*/  FFMA R32, R41, R34, R32 ;  /* 0x0000002229207223 */ /* 0x000fe40000000020 */
[-C--:B------:R-:W-:Y:S02]  /*5cf0*/  FFMA R60, R40, R31.reuse, R29 ;  /* 0x0000001f283c7223 */ /* 0x080fe4000000001d */
[----:B------:R-:W-:Y:S02]  /*5d00*/  FFMA R61, R42, R31, R30 ;  /* 0x0000001f2a3d7223 */ /* 0x000fe4000000001e */
[C---:B--2---:R-:W-:Y:S01]  /*5d10*/  FFMA R45, R24.reuse, R77, R45 ;  /* 0x0000004d182d7223 */ /* 0x044fe2000000002d */
[----:B------:R-:W1:Y:S01]  /*5d20*/  LDS.128 R28, [R71+0x6ef0] ;  /* 0x006ef000471c7984 */ /* 0x000e620000000c00 */
[----:B------:R-:W-:-:S02]  /*5d30*/  FFMA R47, R24, R75, R47 ;  /* 0x0000004b182f7223 */ /* 0x000fc4000000002f */
[C---:B------:R-:W-:Y:S02]  /*5d40*/  FFMA R57, R40.reuse, R15, R57 ;  /* 0x0000000f28397223 */ /* 0x040fe40000000039 */
[C---:B------:R-:W-:Y:S01]  /*5d50*/  FFMA R24, R40.reuse, R35, R48 ;  /* 0x0000002328187223 */ /* 0x040fe20000000030 */
[----:B------:R-:W2:Y:S01]  /*5d60*/  LDS.128 R12, [R71+0x66f0] ;  /* 0x0066f000470c7984 */ /* 0x000ea20000000c00 */
[-C--:B------:R-:W-:Y:S02]  /*5d70*/  FFMA R52, R40, R19.reuse, R74 ;  /* 0x0000001328347223 */ /* 0x080fe4000000004a */
[----:B------:R-:W-:Y:S02]  /*5d80*/  FFMA R54, R42, R19, R18 ;  /* 0x000000132a367223 */ /* 0x000fe40000000012 */
[-C--:B------:R-:W-:Y:S02]  /*5d90*/  FFMA R44, R40, R23.reuse, R16 ;  /* 0x00000017282c7223 */ /* 0x080fe40000000010 */
[C---:B------:R-:W-:Y:S01]  /*5da0*/  FFMA R46, R42.reuse, R23, R21 ;  /* 0x000000172a2e7223 */ /* 0x040fe20000000015 */
[----:B------:R-:W3:Y:S01]  /*5db0*/  LDS.128 R16, [R71+0x67f0] ;  /* 0x0067f00047107984 */ /* 0x000ee20000000c00 */
[----:B------:R-:W-:-:S03]  /*5dc0*/  FFMA R48, R42, R35, R32 ;  /* 0x000000232a307223 */ /* 0x000fc60000000020 */
[----:B------:R-:W4:Y:S04]  /*5dd0*/  LDS.128 R20, [R71+0x63f0] ;  /* 0x0063f00047147984 */ /* 0x000f280000000c00 */
[----:B------:R-:W5:Y:S04]  /*5de0*/  LDS.128 R32, [R71+0x6bf0] ;  /* 0x006bf00047207984 */ /* 0x000f680000000c00 */
[----:B------:R-:W5:Y:S01]  /*5df0*/  LDS.128 R40, [R71+0x6ff0] ;  /* 0x006ff00047287984 */ /* 0x000f620000000c00 */
[----:B------:R-:W-:Y:S01]  /*5e00*/  IADD3 R67, R67, 0x1, RZ ;  /* 0x0000000143437810 */ /* 0x000fe20007ffe0ff */
[----:B0-----:R-:W-:-:S03]  /*5e10*/  FFMA R57, R77, R36, R57 ;  /* 0x000000244d397223 */ /* 0x001fc60000000039 */
[----:B------:R-:W-:Y:S01]  /*5e20*/  ISETP.NE.AND P0, PT, R67, 0x10, PT ;  /* 0x000000104300780c */ /* 0x000fe20003f05270 */
[----:B------:R-:W-:Y:S02]  /*5e30*/  FFMA R63, R75, R36, R63 ;  /* 0x000000244b3f7223 */ /* 0x000fe4000000003f */
[----:B------:R-:W-:Y:S02]  /*5e40*/  FFMA R45, R58, R25, R45 ;  /* 0x000000193a2d7223 */ /* 0x000fe4000000002d */
[-C--:B-1----:R-:W-:Y:S02]  /*5e50*/  FFMA R59, R77, R28.reuse, R59 ;  /* 0x0000001c4d3b7223 */ /* 0x082fe4000000003b */
[----:B------:R-:W-:Y:S02]  /*5e60*/  FFMA R73, R75, R28, R73 ;  /* 0x0000001c4b497223 */ /* 0x000fe40000000049 */
[-C--:B--2---:R-:W-:Y:S02]  /*5e70*/  FFMA R53, R77, R12.reuse, R53 ;  /* 0x0000000c4d357223 */ /* 0x084fe40000000035 */
[----:B------:R-:W-:-:S02]  /*5e80*/  FFMA R55, R75, R12, R55 ;  /* 0x0000000c4b377223 */ /* 0x000fc40000000037 */
[----:B------:R-:W-:Y:S02]  /*5e90*/  FFMA R59, R58, R29, R59 ;  /* 0x0000001d3a3b7223 */ /* 0x000fe4000000003b */
[-C--:B---3--:R-:W-:Y:S02]  /*5ea0*/  FFMA R52, R77, R16.reuse, R52 ;  /* 0x000000104d347223 */ /* 0x088fe40000000034 */
[----:B------:R-:W-:Y:S02]  /*5eb0*/  FFMA R54, R75, R16, R54 ;  /* 0x000000104b367223 */ /* 0x000fe40000000036 */
[-C--:B----4-:R-:W-:Y:S02]  /*5ec0*/  FFMA R60, R77, R20.reuse, R60 ;  /* 0x000000144d3c7223 */ /* 0x090fe4000000003c */
[----:B------:R-:W-:Y:S02]  /*5ed0*/  FFMA R61, R75, R20, R61 ;  /* 0x000000144b3d7223 */ /* 0x000fe4000000003d */
[----:B-----5:R-:W-:-:S02]  /*5ee0*/  FFMA R44, R77, R32, R44 ;  /* 0x000000204d2c7223 */ /* 0x020fc4000000002c */
[----:B------:R-:W-:Y:S02]  /*5ef0*/  FFMA R46, R75, R32, R46 ;  /* 0x000000204b2e7223 */ /* 0x000fe4000000002e */
[-C--:B------:R-:W-:Y:S02]  /*5f00*/  FFMA R24, R77, R40.reuse, R24 ;  /* 0x000000284d187223 */ /* 0x080fe40000000018 */
[----:B------:R-:W-:Y:S02]  /*5f10*/  FFMA R48, R75, R40, R48 ;  /* 0x000000284b307223 */ /* 0x000fe40000000030 */
[----:B------:R-:W-:Y:S02]  /*5f20*/  FFMA R47, R56, R25, R47 ;  /* 0x00000019382f7223 */ /* 0x000fe4000000002f */
        /* <DEDUP_REMOVED lines=15> */
[----:B------:R-:W-:Y:S02]  /*6020*/  FFMA R47, R79, R26, R47 ;  /* 0x0000001a4f2f7223 */ /* 0x000fe4000000002f */
[C---:B------:R-:W-:Y:S02]  /*6030*/  FFMA R53, R81.reuse, R14, R53 ;  /* 0x0000000e51357223 */ /* 0x040fe40000000035 */
[----:B------:R-:W-:Y:S02]  /*6040*/  FFMA R57, R81, R38, R57 ;  /* 0x0000002651397223 */ /* 0x000fe40000000039 */
[C---:B------:R-:W-:Y:S02]  /*6050*/  FFMA R73, R79.reuse, R30, R73 ;  /* 0x0000001e4f497223 */ /* 0x040fe40000000049 */
        /* <DEDUP_REMOVED lines=10> */
[C---:B------:R-:W-:Y:S02]  /*6100*/  FFMA R25, R62.reuse, R27, R45 ;  /* 0x0000001b3e197223 */ /* 0x040fe4000000002d */
[----:B------:R-:W-:Y:S02]  /*6110*/  FFMA R29, R62, R31, R59 ;  /* 0x0000001f3e1d7223 */ /* 0x000fe4000000003b */
[----:B------:R-:W-:-:S02]  /*6120*/  FFMA R27, R72, R27, R47 ;  /* 0x0000001b481b7223 */ /* 0x000fc4000000002f */
[C---:B------:R-:W-:Y:S02]  /*6130*/  FFMA R13, R62.reuse, R15, R53 ;  /* 0x0000000f3e0d7223 */ /* 0x040fe40000000035 */
[----:B------:R-:W-:Y:S02]  /*6140*/  FFMA R37, R62, R39, R57 ;  /* 0x000000273e257223 */ /* 0x000fe40000000039 */
[C---:B------:R-:W-:Y:S02]  /*6150*/  FFMA R31, R72.reuse, R31, R73 ;  /* 0x0000001f481f7223 */ /* 0x040fe40000000049 */
[C---:B------:R-:W-:Y:S02]  /*6160*/  FFMA R15, R72.reuse, R15, R55 ;  /* 0x0000000f480f7223 */ /* 0x040fe40000000037 */
        /* <DEDUP_REMOVED lines=8> */
[----:B------:R-:W-:Y:S01]  /*61f0*/  FFMA R79, R72, R43, R48 ;  /* 0x0000002b484f7223 */ /* 0x000fe20000000030 */
[----:B------:R-:W-:Y:S01]  /*6200*/  @!P0 CALL.REL.NOINC `(.L_x_0) ;  /* 0x0000001000008944 */ /* 0x000fe20003c00000 */
[----:B------:R-:W-:Y:S05]  /*6210*/  BRA `(.L_x_1) ;  /* 0xffffa43000007947 */ /* 0x000fea000383ffff */
.L_x_0:
[----:B------:R-:W-:-:S10]  /*6220*/  HFMA2.MMA R2, -RZ, RZ, 0, 0 ;  /* 0x00000000ff027435 */ /* 0x000fd400000001ff */
[----:B------:R-:W-:-:S05]  /*6230*/  IMAD.HI R2, R3, -0x6db6db6d, R2 ;  /* 0x9249249303027827 */ /* 0x000fca00078e0202 */
[----:B------:R-:W-:-:S04]  /*6240*/  SHF.R.U32.HI R5, RZ, 0x1f, R2 ;  /* 0x0000001fff057819 */ /* 0x000fc80000011602 */
[----:B------:R-:W-:Y:S02]  /*6250*/  LEA.HI.SX32 R2, R2, R5, 0x1e ;  /* 0x0000000502027211 */ /* 0x000fe400078ff2ff */
[----:B------:R-:W-:-:S03]  /*6260*/  SHF.R.S32.HI R5, RZ, 0x1, R0 ;  /* 0x00000001ff057819 */ /* 0x000fc60000011400 */
[----:B------:R-:W-:Y:S01]  /*6270*/  IMAD R7, R2, -0x7, R3 ;  /* 0xfffffff902077824 */ /* 0x000fe200078e0203 */
[----:B------:R-:W-:Y:S02]  /*6280*/  MOV R2, RZ ;  /* 0x000000ff00027202 */ /* 0x000fe40000000f00 */
[----:B------:R-:W-:Y:S01]  /*6290*/  MOV R3, R69 ;  /* 0x0000004500037202 */ /* 0x000fe20000000f00 */
[----:B------:R-:W-:-:S04]  /*62a0*/  IMAD R68, R68, 0x188, R7 ;  /* 0x0000018844447824 */ /* 0x000fc800078e0207 */
[----:B------:R-:W-:Y:S01]  /*62b0*/  IMAD.HI R69, R69, -0x6db6db6d, R2 ;  /* 0x9249249345457827 */ /* 0x000fe200078e0202 */
[----:B------:R-:W-:-:S03]  /*62c0*/  LOP3.LUT R3, R0, 0x1, RZ, 0xc0, !PT ;  /* 0x0000000100037812 */ /* 0x000fc600078ec0ff */
[----:B------:R-:W-:Y:S01]  /*62d0*/  IMAD R68, R5, 0xc40, R68 ;  /* 0x00000c4005447824 */ /* 0x000fe200078e0244 */
[----:B------:R-:W-:-:S03]  /*62e0*/  SHF.R.U32.HI R0, RZ, 0x1f, R69 ;  /* 0x0000001fff007819 */ /* 0x000fc60000011645 */
[----:B------:R-:W-:Y:S01]  /*62f0*/  IMAD R3, R3, 0x7, R68 ;  /* 0x0000000703037824 */ /* 0x000fe200078e0244 */
[----:B------:R-:W-:-:S05]  /*6300*/  LEA.HI.SX32 R0, R69, R0, 0x1e ;  /* 0x0000000045007211 */ /* 0x000fca00078ff2ff */
[----:B------:R-:W-:-:S04]  /*6310*/  IMAD R0, R0, 0xe, R3 ;  /* 0x0000000e00007824 */ /* 0x000fc800078e0203 */
[----:B------:R-:W-:-:S05]  /*6320*/  IMAD.WIDE R2, R0, R9, c[0x0][0x170] ;  /* 0x00005c0000027625 */ /* 0x000fca00078e0209 */
[----:B------:R-:W-:Y:S04]  /*6330*/  STG.E [R2.64], R25 ;  /* 0x0000001902007986 */ /* 0x000fe8000c101904 */
[----:B------:R-:W-:Y:S04]  /*6340*/  STG.E [R2.64+0x188], R27 ;  /* 0x0001881b02007986 */ /* 0x000fe8000c101904 */
        /* <DEDUP_REMOVED lines=13> */
[----:B------:R-:W-:Y:S01]  /*6420*/  STG.E [R2.64+0x2958], R79 ;  /* 0x0029584f02007986 */ /* 0x000fe2000c101904 */
[----:B------:R-:W-:Y:S05]  /*6430*/  EXIT ;  /* 0x000000000000794d */ /* 0x000fea0003800000 */
.L_x_2:
[----:B------:R-:W-:-:S00]  /*6440*/  BRA `(.L_x_2) ;  /* 0xfffffff000007947 */ /* 0x000fc0000383ffff */
[----:B------:R-:W-:-:S00]  /*6450*/  NOP ;  /* 0x0000000000007918 */ /* 0x000fc00000000000 */
        /* <DEDUP_REMOVED lines=10> */
.L_x_3:


//--------------------- .nv.shared.candidate3     --------------------------
	.section	.nv.shared.candidate3,"aw",@nobits
	.align	4
.nv.shared.candidate3:
	.zero		29184
